//
// Generated by NVIDIA NVVM Compiler
//
// Compiler Build ID: CL-36424714
// Cuda compilation tools, release 13.0, V13.0.88
// Based on NVVM 20.0.0
//

.version 9.0
.target sm_100
.address_size 64

	// .globl	_Z9addKernelPl

.visible .entry _Z9addKernelPl(
	.param .u64 .ptr .align 1 _Z9addKernelPl_param_0
)
{
	.reg .pred 	%p<32>;
	.reg .b32 	%r<46>;
	.reg .b64 	%rd<133>;
	.reg .b64 	%fd<134>;

	ld.param.u64 	%rd60, [_Z9addKernelPl_param_0];
	cvta.to.global.u64 	%rd1, %rd60;
	mov.u32 	%r1, %tid.x;
	cvt.u64.u32 	%rd2, %r1;
	mov.f64 	%fd126, 0d0000000000000000;
	mov.b64 	%rd112, 0;
	mov.f64 	%fd127, %fd126;
	mov.f64 	%fd128, %fd126;
	mov.f64 	%fd129, %fd126;
$L__BB0_1:
	shl.b64 	%rd4, %rd112, 3;
	or.b64  	%rd5, %rd4, 1;
	sub.s64 	%rd129, %rd2, %rd112;
	setp.eq.s64 	%p1, %rd129, 0;
	mov.b64 	%rd115, 1;
	mov.b64 	%rd113, 16;
	mov.f64 	%fd130, 0d3FF0000000000000;
	mov.u64 	%rd114, %rd129;
	@%p1 bra 	$L__BB0_10;
$L__BB0_2:
	and.b64  	%rd63, %rd114, 1;
	setp.eq.b64 	%p2, %rd63, 1;
	selp.b64 	%rd64, %rd113, 1, %p2;
	mul.lo.s64 	%rd10, %rd64, %rd115;
	mul.lo.s64 	%rd11, %rd113, %rd113;
	or.b64  	%rd65, %rd10, %rd5;
	and.b64  	%rd66, %rd65, -4294967296;
	setp.ne.s64 	%p3, %rd66, 0;
	@%p3 bra 	$L__BB0_4;
	cvt.u32.u64 	%r2, %rd5;
	cvt.u32.u64 	%r3, %rd10;
	rem.u32 	%r4, %r3, %r2;
	cvt.u64.u32 	%rd115, %r4;
	bra.uni 	$L__BB0_5;
$L__BB0_4:
	rem.s64 	%rd115, %rd10, %rd5;
$L__BB0_5:
	or.b64  	%rd67, %rd11, %rd5;
	and.b64  	%rd68, %rd67, 9223372032559808512;
	setp.ne.s64 	%p4, %rd68, 0;
	@%p4 bra 	$L__BB0_7;
	cvt.u32.u64 	%r5, %rd5;
	cvt.u32.u64 	%r6, %rd11;
	rem.u32 	%r7, %r6, %r5;
	cvt.u64.u32 	%rd113, %r7;
	bra.uni 	$L__BB0_8;
$L__BB0_7:
	rem.u64 	%rd113, %rd11, %rd5;
$L__BB0_8:
	shr.u64 	%rd18, %rd114, 1;
	setp.gt.u64 	%p5, %rd114, 1;
	mov.u64 	%rd114, %rd18;
	@%p5 bra 	$L__BB0_2;
	cvt.rn.f64.s64 	%fd130, %rd115;
$L__BB0_10:
	setp.eq.s64 	%p6, %rd129, 0;
	cvt.rn.f64.u64 	%fd23, %rd5;
	div.rn.f64 	%fd24, %fd130, %fd23;
	add.f64 	%fd7, %fd129, %fd24;
	add.s64 	%rd19, %rd4, 4;
	mov.b64 	%rd120, 1;
	mov.b64 	%rd118, 16;
	mov.f64 	%fd131, 0d3FF0000000000000;
	mov.u64 	%rd119, %rd129;
	@%p6 bra 	$L__BB0_19;
$L__BB0_11:
	and.b64  	%rd71, %rd119, 1;
	setp.eq.b64 	%p7, %rd71, 1;
	selp.b64 	%rd72, %rd118, 1, %p7;
	mul.lo.s64 	%rd23, %rd72, %rd120;
	mul.lo.s64 	%rd24, %rd118, %rd118;
	or.b64  	%rd73, %rd23, %rd19;
	and.b64  	%rd74, %rd73, -4294967296;
	setp.ne.s64 	%p8, %rd74, 0;
	@%p8 bra 	$L__BB0_13;
	cvt.u32.u64 	%r8, %rd19;
	cvt.u32.u64 	%r9, %rd23;
	rem.u32 	%r10, %r9, %r8;
	cvt.u64.u32 	%rd120, %r10;
	bra.uni 	$L__BB0_14;
$L__BB0_13:
	rem.s64 	%rd120, %rd23, %rd19;
$L__BB0_14:
	or.b64  	%rd75, %rd24, %rd19;
	and.b64  	%rd76, %rd75, 9223372032559808512;
	setp.ne.s64 	%p9, %rd76, 0;
	@%p9 bra 	$L__BB0_16;
	cvt.u32.u64 	%r11, %rd19;
	cvt.u32.u64 	%r12, %rd24;
	rem.u32 	%r13, %r12, %r11;
	cvt.u64.u32 	%rd118, %r13;
	bra.uni 	$L__BB0_17;
$L__BB0_16:
	rem.u64 	%rd118, %rd24, %rd19;
$L__BB0_17:
	shr.u64 	%rd31, %rd119, 1;
	setp.gt.u64 	%p10, %rd119, 1;
	mov.u64 	%rd119, %rd31;
	@%p10 bra 	$L__BB0_11;
	cvt.rn.f64.s64 	%fd131, %rd120;
$L__BB0_19:
	cvt.rn.f64.u64 	%fd26, %rd19;
	div.rn.f64 	%fd27, %fd131, %fd26;
	add.f64 	%fd10, %fd128, %fd27;
	add.s64 	%rd32, %rd4, 5;
	mov.b64 	%rd125, 1;
	mov.b64 	%rd123, 16;
	mov.f64 	%fd132, 0d3FF0000000000000;
	mov.u64 	%rd124, %rd129;
	@%p6 bra 	$L__BB0_28;
$L__BB0_20:
	and.b64  	%rd79, %rd124, 1;
	setp.eq.b64 	%p12, %rd79, 1;
	selp.b64 	%rd80, %rd123, 1, %p12;
	mul.lo.s64 	%rd36, %rd80, %rd125;
	mul.lo.s64 	%rd37, %rd123, %rd123;
	or.b64  	%rd81, %rd36, %rd32;
	and.b64  	%rd82, %rd81, -4294967296;
	setp.ne.s64 	%p13, %rd82, 0;
	@%p13 bra 	$L__BB0_22;
	cvt.u32.u64 	%r14, %rd32;
	cvt.u32.u64 	%r15, %rd36;
	rem.u32 	%r16, %r15, %r14;
	cvt.u64.u32 	%rd125, %r16;
	bra.uni 	$L__BB0_23;
$L__BB0_22:
	rem.s64 	%rd125, %rd36, %rd32;
$L__BB0_23:
	or.b64  	%rd83, %rd37, %rd32;
	and.b64  	%rd84, %rd83, 9223372032559808512;
	setp.ne.s64 	%p14, %rd84, 0;
	@%p14 bra 	$L__BB0_25;
	cvt.u32.u64 	%r17, %rd32;
	cvt.u32.u64 	%r18, %rd37;
	rem.u32 	%r19, %r18, %r17;
	cvt.u64.u32 	%rd123, %r19;
	bra.uni 	$L__BB0_26;
$L__BB0_25:
	rem.u64 	%rd123, %rd37, %rd32;
$L__BB0_26:
	shr.u64 	%rd44, %rd124, 1;
	setp.gt.u64 	%p15, %rd124, 1;
	mov.u64 	%rd124, %rd44;
	@%p15 bra 	$L__BB0_20;
	cvt.rn.f64.s64 	%fd132, %rd125;
$L__BB0_28:
	cvt.rn.f64.u64 	%fd29, %rd32;
	div.rn.f64 	%fd30, %fd132, %fd29;
	add.f64 	%fd13, %fd127, %fd30;
	add.s64 	%rd45, %rd4, 6;
	mov.b64 	%rd130, 1;
	mov.b64 	%rd128, 16;
	mov.f64 	%fd133, 0d3FF0000000000000;
	@%p6 bra 	$L__BB0_37;
$L__BB0_29:
	and.b64  	%rd87, %rd129, 1;
	setp.eq.b64 	%p17, %rd87, 1;
	selp.b64 	%rd88, %rd128, 1, %p17;
	mul.lo.s64 	%rd49, %rd88, %rd130;
	mul.lo.s64 	%rd50, %rd128, %rd128;
	or.b64  	%rd89, %rd49, %rd45;
	and.b64  	%rd90, %rd89, -4294967296;
	setp.ne.s64 	%p18, %rd90, 0;
	@%p18 bra 	$L__BB0_31;
	cvt.u32.u64 	%r20, %rd45;
	cvt.u32.u64 	%r21, %rd49;
	rem.u32 	%r22, %r21, %r20;
	cvt.u64.u32 	%rd130, %r22;
	bra.uni 	$L__BB0_32;
$L__BB0_31:
	rem.s64 	%rd130, %rd49, %rd45;
$L__BB0_32:
	or.b64  	%rd91, %rd50, %rd45;
	and.b64  	%rd92, %rd91, 9223372032559808512;
	setp.ne.s64 	%p19, %rd92, 0;
	@%p19 bra 	$L__BB0_34;
	cvt.u32.u64 	%r23, %rd45;
	cvt.u32.u64 	%r24, %rd50;
	rem.u32 	%r25, %r24, %r23;
	cvt.u64.u32 	%rd128, %r25;
	bra.uni 	$L__BB0_35;
$L__BB0_34:
	rem.u64 	%rd128, %rd50, %rd45;
$L__BB0_35:
	shr.u64 	%rd57, %rd129, 1;
	setp.gt.u64 	%p20, %rd129, 1;
	mov.u64 	%rd129, %rd57;
	@%p20 bra 	$L__BB0_29;
	cvt.rn.f64.s64 	%fd133, %rd130;
$L__BB0_37:
	cvt.rn.f64.u64 	%fd31, %rd45;
	div.rn.f64 	%fd32, %fd133, %fd31;
	add.f64 	%fd33, %fd126, %fd32;
	cvt.rzi.f64.f64 	%fd34, %fd7;
	setp.eq.f64 	%p21, %fd7, %fd34;
	{
	.reg .b32 %temp; 
	mov.b64 	{%temp, %r26}, %fd7;
	}
	and.b32  	%r27, %r26, -2147483648;
	mov.b32 	%r28, 0;
	mov.b64 	%fd35, {%r28, %r27};
	sub.f64 	%fd36, %fd7, %fd34;
	selp.f64 	%fd129, %fd35, %fd36, %p21;
	cvt.rzi.f64.f64 	%fd37, %fd10;
	setp.eq.f64 	%p22, %fd10, %fd37;
	{
	.reg .b32 %temp; 
	mov.b64 	{%temp, %r29}, %fd10;
	}
	and.b32  	%r30, %r29, -2147483648;
	mov.b64 	%fd38, {%r28, %r30};
	sub.f64 	%fd39, %fd10, %fd37;
	selp.f64 	%fd128, %fd38, %fd39, %p22;
	cvt.rzi.f64.f64 	%fd40, %fd13;
	setp.eq.f64 	%p23, %fd13, %fd40;
	{
	.reg .b32 %temp; 
	mov.b64 	{%temp, %r31}, %fd13;
	}
	and.b32  	%r32, %r31, -2147483648;
	mov.b64 	%fd41, {%r28, %r32};
	sub.f64 	%fd42, %fd13, %fd40;
	selp.f64 	%fd127, %fd41, %fd42, %p23;
	cvt.rzi.f64.f64 	%fd43, %fd33;
	setp.eq.f64 	%p24, %fd33, %fd43;
	{
	.reg .b32 %temp; 
	mov.b64 	{%temp, %r33}, %fd33;
	}
	and.b32  	%r34, %r33, -2147483648;
	mov.b64 	%fd44, {%r28, %r34};
	sub.f64 	%fd45, %fd33, %fd43;
	selp.f64 	%fd126, %fd44, %fd45, %p24;
	mad.lo.s64 	%rd58, %rd112, -7, %rd5;
	setp.ne.s64 	%p25, %rd2, %rd112;
	mov.u64 	%rd112, %rd58;
	@%p25 bra 	$L__BB0_1;
	shl.b64 	%rd93, %rd2, 3;
	add.s64 	%rd94, %rd93, 9;
	cvt.rn.f64.u64 	%fd46, %rd94;
	mov.f64 	%fd47, 0d3FB0000000000000;
	div.rn.f64 	%fd48, %fd47, %fd46;
	add.f64 	%fd49, %fd129, %fd48;
	add.s64 	%rd95, %rd93, 12;
	cvt.rn.f64.u64 	%fd50, %rd95;
	div.rn.f64 	%fd51, %fd47, %fd50;
	add.f64 	%fd52, %fd128, %fd51;
	add.s64 	%rd96, %rd93, 13;
	cvt.rn.f64.u64 	%fd53, %rd96;
	div.rn.f64 	%fd54, %fd47, %fd53;
	add.f64 	%fd55, %fd127, %fd54;
	add.s64 	%rd97, %rd93, 14;
	cvt.rn.f64.u64 	%fd56, %rd97;
	div.rn.f64 	%fd57, %fd47, %fd56;
	add.f64 	%fd58, %fd126, %fd57;
	add.s64 	%rd98, %rd93, 17;
	cvt.rn.f64.u64 	%fd59, %rd98;
	mov.f64 	%fd60, 0d3F70000000000000;
	div.rn.f64 	%fd61, %fd60, %fd59;
	add.f64 	%fd62, %fd49, %fd61;
	add.s64 	%rd99, %rd93, 20;
	cvt.rn.f64.u64 	%fd63, %rd99;
	div.rn.f64 	%fd64, %fd60, %fd63;
	add.f64 	%fd65, %fd52, %fd64;
	add.s64 	%rd100, %rd93, 21;
	cvt.rn.f64.u64 	%fd66, %rd100;
	div.rn.f64 	%fd67, %fd60, %fd66;
	add.f64 	%fd68, %fd55, %fd67;
	add.s64 	%rd101, %rd93, 22;
	cvt.rn.f64.u64 	%fd69, %rd101;
	div.rn.f64 	%fd70, %fd60, %fd69;
	add.f64 	%fd71, %fd58, %fd70;
	add.s64 	%rd102, %rd93, 25;
	cvt.rn.f64.u64 	%fd72, %rd102;
	mov.f64 	%fd73, 0d3F30000000000000;
	div.rn.f64 	%fd74, %fd73, %fd72;
	add.f64 	%fd75, %fd62, %fd74;
	add.s64 	%rd103, %rd93, 28;
	cvt.rn.f64.u64 	%fd76, %rd103;
	div.rn.f64 	%fd77, %fd73, %fd76;
	add.f64 	%fd78, %fd65, %fd77;
	add.s64 	%rd104, %rd93, 29;
	cvt.rn.f64.u64 	%fd79, %rd104;
	div.rn.f64 	%fd80, %fd73, %fd79;
	add.f64 	%fd81, %fd68, %fd80;
	add.s64 	%rd105, %rd93, 30;
	cvt.rn.f64.u64 	%fd82, %rd105;
	div.rn.f64 	%fd83, %fd73, %fd82;
	add.f64 	%fd84, %fd71, %fd83;
	add.s64 	%rd106, %rd93, 33;
	cvt.rn.f64.u64 	%fd85, %rd106;
	mov.f64 	%fd86, 0d3EF0000000000000;
	div.rn.f64 	%fd87, %fd86, %fd85;
	add.f64 	%fd88, %fd75, %fd87;
	add.s64 	%rd107, %rd93, 36;
	cvt.rn.f64.u64 	%fd89, %rd107;
	div.rn.f64 	%fd90, %fd86, %fd89;
	add.f64 	%fd91, %fd78, %fd90;
	add.s64 	%rd108, %rd93, 37;
	cvt.rn.f64.u64 	%fd92, %rd108;
	div.rn.f64 	%fd93, %fd86, %fd92;
	add.f64 	%fd94, %fd81, %fd93;
	add.s64 	%rd109, %rd93, 38;
	cvt.rn.f64.u64 	%fd95, %rd109;
	div.rn.f64 	%fd96, %fd86, %fd95;
	add.f64 	%fd97, %fd84, %fd96;
	cvt.rzi.f64.f64 	%fd98, %fd88;
	setp.eq.f64 	%p26, %fd88, %fd98;
	{
	.reg .b32 %temp; 
	mov.b64 	{%temp, %r35}, %fd88;
	}
	and.b32  	%r36, %r35, -2147483648;
	mov.b32 	%r37, 0;
	mov.b64 	%fd99, {%r37, %r36};
	sub.f64 	%fd100, %fd88, %fd98;
	selp.f64 	%fd101, %fd99, %fd100, %p26;
	cvt.rzi.f64.f64 	%fd102, %fd91;
	setp.eq.f64 	%p27, %fd91, %fd102;
	{
	.reg .b32 %temp; 
	mov.b64 	{%temp, %r38}, %fd91;
	}
	and.b32  	%r39, %r38, -2147483648;
	mov.b64 	%fd103, {%r37, %r39};
	sub.f64 	%fd104, %fd91, %fd102;
	selp.f64 	%fd105, %fd103, %fd104, %p27;
	cvt.rzi.f64.f64 	%fd106, %fd94;
	setp.eq.f64 	%p28, %fd94, %fd106;
	{
	.reg .b32 %temp; 
	mov.b64 	{%temp, %r40}, %fd94;
	}
	and.b32  	%r41, %r40, -2147483648;
	mov.b64 	%fd107, {%r37, %r41};
	sub.f64 	%fd108, %fd94, %fd106;
	selp.f64 	%fd109, %fd107, %fd108, %p28;
	cvt.rzi.f64.f64 	%fd110, %fd97;
	setp.eq.f64 	%p29, %fd97, %fd110;
	{
	.reg .b32 %temp; 
	mov.b64 	{%temp, %r42}, %fd97;
	}
	and.b32  	%r43, %r42, -2147483648;
	mov.b64 	%fd111, {%r37, %r43};
	sub.f64 	%fd112, %fd97, %fd110;
	selp.f64 	%fd113, %fd111, %fd112, %p29;
	mul.f64 	%fd114, %fd101, 0d4010000000000000;
	add.f64 	%fd115, %fd105, %fd105;
	sub.f64 	%fd116, %fd114, %fd115;
	sub.f64 	%fd117, %fd116, %fd109;
	sub.f64 	%fd118, %fd117, %fd113;
	cvt.rzi.f64.f64 	%fd119, %fd118;
	setp.eq.f64 	%p30, %fd118, %fd119;
	{
	.reg .b32 %temp; 
	mov.b64 	{%temp, %r44}, %fd118;
	}
	and.b32  	%r45, %r44, -2147483648;
	mov.b64 	%fd120, {%r37, %r45};
	sub.f64 	%fd121, %fd118, %fd119;
	selp.f64 	%fd122, %fd120, %fd121, %p30;
	setp.lt.f64 	%p31, %fd122, 0d0000000000000000;
	add.f64 	%fd123, %fd122, 0d3FF0000000000000;
	selp.f64 	%fd124, %fd123, %fd122, %p31;
	mul.f64 	%fd125, %fd124, 0d4030000000000000;
	cvt.rzi.s64.f64 	%rd110, %fd125;
	add.s64 	%rd111, %rd1, %rd93;
	st.global.u64 	[%rd111], %rd110;
	ret;

}


// ===== COMPILED SASS (sm_100) =====

	.target	sm_100

	.elftype	@"ET_EXEC"


//--------------------- .note.nv.tkinfo           --------------------------
	.section	.note.nv.tkinfo,"",@"SHT_NOTE"
	.sectionflags	@"SHF_NOTE_NV_TKINFO"
	.tkinfo
        /*0018*/ 	.word	0x00000002
        /*0030*/ 	.string	""
        /*0030*/ 	.string	"ptxas"
        /*0030*/ 	.string	"Cuda compilation tools, release 13.0, V13.0.88"
        /*0030*/ 	.string	"Build cuda_13.0.r13.0/compiler.36424714_0"
        /*0030*/ 	.string	"-arch sm_100 -m 64 "



//--------------------- .note.nv.cuinfo           --------------------------
	.section	.note.nv.cuinfo,"",@"SHT_NOTE"
	.sectionflags	@"SHF_NOTE_NV_CUINFO"
        /*0018*/ 	.short	0x0002
        /*001a*/ 	.short	0x0064
        /*001c*/ 	.short	0x0082
	.zero		2


//--------------------- .nv.info                  --------------------------
	.section	.nv.info,"",@"SHT_CUDA_INFO"
	.align	4


	//----- nvinfo : EIATTR_REGCOUNT
	.align		4
        /*0000*/ 	.byte	0x04, 0x2f
        /*0002*/ 	.short	(.L_1 - .L_0)
	.align		4
.L_0:
        /*0004*/ 	.word	index@(_Z9addKernelPl)
        /*0008*/ 	.word	0x0000002c


	//----- nvinfo : EIATTR_FRAME_SIZE
	.align		4
.L_1:
        /*000c*/ 	.byte	0x04, 0x11
        /*000e*/ 	.short	(.L_3 - .L_2)
	.align		4
.L_2:
        /*0010*/ 	.word	index@($__internal_2_$__cuda_sm20_rem_u64)
        /*0014*/ 	.word	0x00000000


	//----- nvinfo : EIATTR_FRAME_SIZE
	.align		4
.L_3:
        /*0018*/ 	.byte	0x04, 0x11
        /*001a*/ 	.short	(.L_5 - .L_4)
	.align		4
.L_4:
        /*001c*/ 	.word	index@($__internal_1_$__cuda_sm20_rem_s64)
        /*0020*/ 	.word	0x00000000


	//----- nvinfo : EIATTR_FRAME_SIZE
	.align		4
.L_5:
        /*0024*/ 	.byte	0x04, 0x11
        /*0026*/ 	.short	(.L_7 - .L_6)
	.align		4
.L_6:
        /*0028*/ 	.word	index@($__internal_0_$__cuda_sm20_div_rn_f64_full)
        /*002c*/ 	.word	0x00000000


	//----- nvinfo : EIATTR_FRAME_SIZE
	.align		4
.L_7:
        /*0030*/ 	.byte	0x04, 0x11
        /*0032*/ 	.short	(.L_9 - .L_8)
	.align		4
.L_8:
        /*0034*/ 	.word	index@(_Z9addKernelPl)
        /*0038*/ 	.word	0x00000000


	//----- nvinfo : EIATTR_MIN_STACK_SIZE
	.align		4
.L_9:
        /*003c*/ 	.byte	0x04, 0x12
        /*003e*/ 	.short	(.L_11 - .L_10)
	.align		4
.L_10:
        /*0040*/ 	.word	index@(_Z9addKernelPl)
        /*0044*/ 	.word	0x00000000
.L_11:


//--------------------- .nv.compat                --------------------------
	.section	.nv.compat,"",@"SHT_CUDA_COMPAT_INFO"
	.align	4
        /*0000*/ 	.byte	0x02, 0x09, 0x00, 0x00, 0x02, 0x02, 0x01, 0x00, 0x02, 0x05, 0x05, 0x00, 0x03, 0x07, 0x01, 0x01
        /*0010*/ 	.byte	0x02, 0x03, 0x00, 0x00, 0x02, 0x06, 0x01, 0x00, 0x04, 0x0b, 0x08, 0x00, 0x01, 0x00, 0x00, 0x00
        /*0020*/ 	.byte	0x00, 0x00, 0x00, 0x00


//--------------------- .nv.info._Z9addKernelPl   --------------------------
	.section	.nv.info._Z9addKernelPl,"",@"SHT_CUDA_INFO"
	.sectionflags	@""
	.align	4


	//----- nvinfo : EIATTR_CUDA_API_VERSION
	.align		4
        /*0000*/ 	.byte	0x04, 0x37
        /*0002*/ 	.short	(.L_13 - .L_12)
.L_12:
        /*0004*/ 	.word	0x00000082


	//----- nvinfo : EIATTR_KPARAM_INFO
	.align		4
.L_13:
        /*0008*/ 	.byte	0x04, 0x17
        /*000a*/ 	.short	(.L_15 - .L_14)
.L_14:
        /*000c*/ 	.word	0x00000000
        /*0010*/ 	.short	0x0000
        /*0012*/ 	.short	0x0000
        /*0014*/ 	.byte	0x00, 0xf5, 0x21, 0x00


	//----- nvinfo : EIATTR_SPARSE_MMA_MASK
	.align		4
.L_15:
        /*0018*/ 	.byte	0x03, 0x50
        /*001a*/ 	.short	0x0000


	//----- nvinfo : EIATTR_MAXREG_COUNT
	.align		4
        /*001c*/ 	.byte	0x03, 0x1b
        /*001e*/ 	.short	0x00ff


	//----- nvinfo : EIATTR_MERCURY_ISA_VERSION
	.align		4
        /*0020*/ 	.byte	0x03, 0x5f
        /*0022*/ 	.short	0x0101


	//----- nvinfo : EIATTR_VRC_CTA_INIT_COUNT
	.align		4
        /*0024*/ 	.byte	0x02, 0x4a
	.zero		1
	.zero		1


	//----- nvinfo : EIATTR_EXIT_INSTR_OFFSETS
	.align		4
        /*0028*/ 	.byte	0x04, 0x1c
        /*002a*/ 	.short	(.L_17 - .L_16)


	//   ....[0]....
.L_16:
        /*002c*/ 	.word	0x00003f90


	//----- nvinfo : EIATTR_CRS_STACK_SIZE
	.align		4
.L_17:
        /*0030*/ 	.byte	0x04, 0x1e
        /*0032*/ 	.short	(.L_19 - .L_18)
.L_18:
        /*0034*/ 	.word	0x00000000


	//----- nvinfo : EIATTR_CBANK_PARAM_SIZE
	.align		4
.L_19:
        /*0038*/ 	.byte	0x03, 0x19
        /*003a*/ 	.short	0x0008


	//----- nvinfo : EIATTR_PARAM_CBANK
	.align		4
        /*003c*/ 	.byte	0x04, 0x0a
        /*003e*/ 	.short	(.L_21 - .L_20)
	.align		4
.L_20:
        /*0040*/ 	.word	index@(.nv.constant0._Z9addKernelPl)
        /*0044*/ 	.short	0x0380
        /*0046*/ 	.short	0x0008


	//----- nvinfo : EIATTR_SW_WAR
	.align		4
.L_21:
        /*0048*/ 	.byte	0x04, 0x36
        /*004a*/ 	.short	(.L_23 - .L_22)
.L_22:
        /*004c*/ 	.word	0x00000008
.L_23:


//--------------------- .nv.callgraph             --------------------------
	.section	.nv.callgraph,"",@"SHT_CUDA_CALLGRAPH"
	.align	4
	.sectionentsize	8
	.align		4
        /*0000*/ 	.word	0x00000000
	.align		4
        /*0004*/ 	.word	0xffffffff
	.align		4
        /*0008*/ 	.word	0x00000000
	.align		4
        /*000c*/ 	.word	0xfffffffe
	.align		4
        /*0010*/ 	.word	0x00000000
	.align		4
        /*0014*/ 	.word	0xfffffffd
	.align		4
        /*0018*/ 	.word	0x00000000
	.align		4
        /*001c*/ 	.word	0xfffffffc


//--------------------- .text._Z9addKernelPl      --------------------------
	.section	.text._Z9addKernelPl,"ax",@progbits
	.align	128
        .global         _Z9addKernelPl
        .type           _Z9addKernelPl,@function
        .size           _Z9addKernelPl,(.L_x_90 - _Z9addKernelPl)
        .other          _Z9addKernelPl,@"STO_CUDA_ENTRY STV_DEFAULT"
_Z9addKernelPl:
.text._Z9addKernelPl:
[----:B------:R-:W-:Y:S01]  /*0000*/  LDC R1, c[0x0][0x37c] ;  /* 0x0000df00ff017b82 */ /* 0x000fe20000000800 */
[----:B------:R-:W0:Y:S01]  /*0010*/  S2R R0, SR_TID.X ;  /* 0x0000000000007919 */ /* 0x000e220000002100 */
[----:B------:R-:W-:Y:S01]  /*0020*/  BSSY.RECONVERGENT B0, `(.L_x_0) ;  /* 0x0000211000007945 */ /* 0x000fe20003800200 */
[----:B------:R-:W-:Y:S02]  /*0030*/  CS2R R2, SRZ ;  /* 0x0000000000027805 */ /* 0x000fe4000001ff00 */
[----:B------:R-:W-:Y:S02]  /*0040*/  CS2R R12, SRZ ;  /* 0x00000000000c7805 */ /* 0x000fe4000001ff00 */
[----:B------:R-:W-:Y:S02]  /*0050*/  CS2R R14, SRZ ;  /* 0x00000000000e7805 */ /* 0x000fe4000001ff00 */
[----:B------:R-:W-:Y:S02]  /*0060*/  CS2R R16, SRZ ;  /* 0x0000000000107805 */ /* 0x000fe4000001ff00 */
[----:B------:R-:W-:-:S07]  /*0070*/  CS2R R30, SRZ ;  /* 0x00000000001e7805 */ /* 0x000fce000001ff00 */
.L_x_49:
[----:B0-----:R-:W-:Y:S01]  /*0080*/  IADD3 R5, P1, PT, R0, -R2, RZ ;  /* 0x8000000200057210 */ /* 0x001fe20007f3e0ff */
[C---:B------:R-:W-:Y:S01]  /*0090*/  IMAD.SHL.U32 R4, R2.reuse, 0x8, RZ ;  /* 0x0000000802047824 */ /* 0x040fe200078e00ff */
[----:B------:R-:W-:Y:S01]  /*00a0*/  BSSY.RECONVERGENT B1, `(.L_x_1) ;  /* 0x0000060000017945 */ /* 0x000fe20003800200 */
[--C-:B------:R-:W-:Y:S01]  /*00b0*/  SHF.L.U64.HI R19, R2, 0x3, R3.reuse ;  /* 0x0000000302137819 */ /* 0x100fe20000010203 */
[----:B------:R-:W-:Y:S01]  /*00c0*/  IMAD.MOV.U32 R28, RZ, RZ, 0x0 ;  /* 0x00000000ff1c7424 */ /* 0x000fe200078e00ff */
[----:B------:R-:W-:Y:S01]  /*00d0*/  ISETP.NE.U32.AND P0, PT, R5, RZ, PT ;  /* 0x000000ff0500720c */ /* 0x000fe20003f05070 */
[----:B------:R-:W-:Y:S01]  /*00e0*/  IMAD.X R6, RZ, RZ, ~R3, P1 ;  /* 0x000000ffff067224 */ /* 0x000fe200008e0e03 */
[----:B------:R-:W-:Y:S01]  /*00f0*/  LOP3.LUT R18, R4, 0x1, RZ, 0xfc, !PT ;  /* 0x0000000104127812 */ /* 0x000fe200078efcff */
[----:B------:R-:W-:-:S03]  /*0100*/  IMAD.MOV.U32 R29, RZ, RZ, 0x3ff00000 ;  /* 0x3ff00000ff1d7424 */ /* 0x000fc600078e00ff */
[----:B------:R-:W-:-:S13]  /*0110*/  ISETP.NE.AND.EX P0, PT, R6, RZ, PT, P0 ;  /* 0x000000ff0600720c */ /* 0x000fda0003f05300 */
[----:B------:R-:W-:Y:S05]  /*0120*/  @!P0 BRA `(.L_x_2) ;  /* 0x00000004005c8947 */ /* 0x000fea0003800000 */
[----:B------:R-:W-:Y:S01]  /*0130*/  HFMA2 R21, -RZ, RZ, 0, 0 ;  /* 0x00000000ff157431 */ /* 0x000fe200000001ff */
[----:B------:R-:W-:Y:S01]  /*0140*/  BSSY.RECONVERGENT B2, `(.L_x_3) ;  /* 0x0000054000027945 */ /* 0x000fe20003800200 */
[----:B------:R-:W-:Y:S01]  /*0150*/  MOV R22, R5 ;  /* 0x0000000500167202 */ /* 0x000fe20000000f00 */
[----:B------:R-:W-:Y:S02]  /*0160*/  IMAD.MOV.U32 R23, RZ, RZ, R6 ;  /* 0x000000ffff177224 */ /* 0x000fe400078e0006 */
[----:B------:R-:W-:Y:S02]  /*0170*/  IMAD.MOV.U32 R28, RZ, RZ, 0x1 ;  /* 0x00000001ff1c7424 */ /* 0x000fe400078e00ff */
[----:B------:R-:W-:Y:S02]  /*0180*/  IMAD.MOV.U32 R29, RZ, RZ, 0x0 ;  /* 0x00000000ff1d7424 */ /* 0x000fe400078e00ff */
[----:B------:R-:W-:-:S07]  /*0190*/  IMAD.MOV.U32 R20, RZ, RZ, 0x10 ;  /* 0x00000010ff147424 */ /* 0x000fce00078e00ff */
.L_x_10:
[----:B------:R-:W-:Y:S01]  /*01a0*/  LOP3.LUT R7, R22, 0x1, RZ, 0xc0, !PT ;  /* 0x0000000116077812 */ /* 0x000fe200078ec0ff */
[----:B------:R-:W-:Y:S01]  /*01b0*/  IMAD.WIDE.U32 R32, R20, R20, RZ ;  /* 0x0000001414207225 */ /* 0x000fe200078e00ff */
[----:B------:R-:W-:Y:S02]  /*01c0*/  BSSY.RECONVERGENT B3, `(.L_x_4) ;  /* 0x0000029000037945 */ /* 0x000fe40003800200 */
[----:B------:R-:W-:-:S04]  /*01d0*/  ISETP.NE.U32.AND P0, PT, R7, 0x1, PT ;  /* 0x000000010700780c */ /* 0x000fc80003f05070 */
[----:B------:R-:W-:-:S04]  /*01e0*/  ISETP.NE.U32.AND.EX P0, PT, RZ, RZ, PT, P0 ;  /* 0x000000ffff00720c */ /* 0x000fc80003f05100 */
[----:B------:R-:W-:Y:S02]  /*01f0*/  SEL R9, R21, RZ, !P0 ;  /* 0x000000ff15097207 */ /* 0x000fe40004000000 */
[----:B------:R-:W-:-:S03]  /*0200*/  SEL R7, R20, 0x1, !P0 ;  /* 0x0000000114077807 */ /* 0x000fc60004000000 */
[-C--:B------:R-:W-:Y:S02]  /*0210*/  IMAD R10, R9, R28.reuse, RZ ;  /* 0x0000001c090a7224 */ /* 0x080fe400078e02ff */
[----:B------:R-:W-:-:S04]  /*0220*/  IMAD.WIDE.U32 R8, R7, R28, RZ ;  /* 0x0000001c07087225 */ /* 0x000fc800078e00ff */
[----:B------:R-:W-:-:S04]  /*0230*/  IMAD R7, R29, R7, R10 ;  /* 0x000000071d077224 */ /* 0x000fc800078e020a */
[----:B------:R-:W-:Y:S02]  /*0240*/  IMAD.IADD R10, R9, 0x1, R7 ;  /* 0x00000001090a7824 */ /* 0x000fe400078e0207 */
[----:B------:R-:W-:-:S03]  /*0250*/  IMAD R7, R21, R20, RZ ;  /* 0x0000001415077224 */ /* 0x000fc600078e02ff */
[----:B------:R-:W-:Y:S01]  /*0260*/  LOP3.LUT R11, R10, R19, RZ, 0xfc, !PT ;  /* 0x000000130a0b7212 */ /* 0x000fe200078efcff */
[----:B------:R-:W-:-:S03]  /*0270*/  IMAD R7, R20, R21, R7 ;  /* 0x0000001514077224 */ /* 0x000fc600078e0207 */
[----:B------:R-:W-:Y:S01]  /*0280*/  ISETP.NE.U32.AND P0, PT, R11, RZ, PT ;  /* 0x000000ff0b00720c */ /* 0x000fe20003f05070 */
[----:B------:R-:W-:-:S12]  /*0290*/  IMAD.IADD R24, R33, 0x1, R7 ;  /* 0x0000000121187824 */ /* 0x000fd800078e0207 */
[----:B------:R-:W-:Y:S05]  /*02a0*/  @P0 BRA `(.L_x_5) ;  /* 0x00000000004c0947 */ /* 0x000fea0003800000 */
[----:B------:R-:W0:Y:S01]  /*02b0*/  I2F.U32.RP R7, R18 ;  /* 0x0000001200077306 */ /* 0x000e220000209000 */
[----:B------:R-:W-:Y:S01]  /*02c0*/  ISETP.NE.U32.AND P1, PT, R18, RZ, PT ;  /* 0x000000ff1200720c */ /* 0x000fe20003f25070 */
[----:B------:R-:W-:-:S06]  /*02d0*/  IMAD.MOV.U32 R29, RZ, RZ, RZ ;  /* 0x000000ffff1d7224 */ /* 0x000fcc00078e00ff */
[----:B0-----:R-:W0:Y:S02]  /*02e0*/  MUFU.RCP R7, R7 ;  /* 0x0000000700077308 */ /* 0x001e240000001000 */
[----:B0-----:R-:W-:-:S06]  /*02f0*/  VIADD R10, R7, 0xffffffe ;  /* 0x0ffffffe070a7836 */ /* 0x001fcc0000000000 */
[----:B------:R0:W1:Y:S02]  /*0300*/  F2I.FTZ.U32.TRUNC.NTZ R11, R10 ;  /* 0x0000000a000b7305 */ /* 0x000064000021f000 */
[----:B0-----:R-:W-:Y:S01]  /*0310*/  MOV R10, RZ ;  /* 0x000000ff000a7202 */ /* 0x001fe20000000f00 */
[----:B-1----:R-:W-:-:S04]  /*0320*/  IMAD.MOV R9, RZ, RZ, -R11 ;  /* 0x000000ffff097224 */ /* 0x002fc800078e0a0b */
[----:B------:R-:W-:-:S04]  /*0330*/  IMAD R9, R9, R18, RZ ;  /* 0x0000001209097224 */ /* 0x000fc800078e02ff */
[----:B------:R-:W-:-:S06]  /*0340*/  IMAD.HI.U32 R11, R11, R9, R10 ;  /* 0x000000090b0b7227 */ /* 0x000fcc00078e000a */
[----:B------:R-:W-:-:S04]  /*0350*/  IMAD.HI.U32 R11, R11, R8, RZ ;  /* 0x000000080b0b7227 */ /* 0x000fc800078e00ff */
[----:B------:R-:W-:-:S04]  /*0360*/  IMAD.MOV R11, RZ, RZ, -R11 ;  /* 0x000000ffff0b7224 */ /* 0x000fc800078e0a0b */
[----:B------:R-:W-:-:S05]  /*0370*/  IMAD R28, R18, R11, R8 ;  /* 0x0000000b121c7224 */ /* 0x000fca00078e0208 */
[----:B------:R-:W-:-:S13]  /*0380*/  ISETP.GE.U32.AND P0, PT, R28, R18, PT ;  /* 0x000000121c00720c */ /* 0x000fda0003f06070 */
[----:B------:R-:W-:-:S05]  /*0390*/  @P0 IMAD.IADD R28, R28, 0x1, -R18 ;  /* 0x000000011c1c0824 */ /* 0x000fca00078e0a12 */
[----:B------:R-:W-:-:S13]  /*03a0*/  ISETP.GE.U32.AND P0, PT, R28, R18, PT ;  /* 0x000000121c00720c */ /* 0x000fda0003f06070 */
[----:B------:R-:W-:Y:S01]  /*03b0*/  @P0 IMAD.IADD R28, R28, 0x1, -R18 ;  /* 0x000000011c1c0824 */ /* 0x000fe200078e0a12 */
[----:B------:R-:W-:Y:S01]  /*03c0*/  @!P1 LOP3.LUT R28, RZ, R18, RZ, 0x33, !PT ;  /* 0x00000012ff1c9212 */ /* 0x000fe200078e33ff */
[----:B------:R-:W-:Y:S06]  /*03d0*/  BRA `(.L_x_6) ;  /* 0x00000000001c7947 */ /* 0x000fec0003800000 */
.L_x_5:
[----:B------:R-:W-:Y:S01]  /*03e0*/  MOV R11, R8 ;  /* 0x00000008000b7202 */ /* 0x000fe20000000f00 */
[----:B------:R-:W-:Y:S01]  /*03f0*/  IMAD.MOV.U32 R9, RZ, RZ, R18 ;  /* 0x000000ffff097224 */ /* 0x000fe200078e0012 */
[----:B------:R-:W-:Y:S01]  /*0400*/  MOV R7, 0x430 ;  /* 0x0000043000077802 */ /* 0x000fe20000000f00 */
[----:B------:R-:W-:-:S07]  /*0410*/  IMAD.MOV.U32 R8, RZ, RZ, R19 ;  /* 0x000000ffff087224 */ /* 0x000fce00078e0013 */
[----:B------:R-:W-:Y:S05]  /*0420*/  CALL.REL.NOINC `($__internal_1_$__cuda_sm20_rem_s64) ;  /* 0x0000004000747944 */ /* 0x000fea0003c00000 */
[----:B------:R-:W-:Y:S02]  /*0430*/  IMAD.MOV.U32 R28, RZ, RZ, R10 ;  /* 0x000000ffff1c7224 */ /* 0x000fe400078e000a */
[----:B------:R-:W-:-:S07]  /*0440*/  IMAD.MOV.U32 R29, RZ, RZ, R9 ;  /* 0x000000ffff1d7224 */ /* 0x000fce00078e0009 */
.L_x_6:
[----:B------:R-:W-:Y:S05]  /*0450*/  BSYNC.RECONVERGENT B3 ;  /* 0x0000000000037941 */ /* 0x000fea0003800200 */
.L_x_4:
[----:B------:R-:W-:Y:S01]  /*0460*/  LOP3.LUT P0, RZ, R24, 0x7fffffff, R19, 0xc8, !PT ;  /* 0x7fffffff18ff7812 */ /* 0x000fe2000780c813 */
[----:B------:R-:W-:-:S12]  /*0470*/  BSSY.RECONVERGENT B3, `(.L_x_7) ;  /* 0x000001b000037945 */ /* 0x000fd80003800200 */
[----:B------:R-:W-:Y:S05]  /*0480*/  @P0 BRA `(.L_x_8) ;  /* 0x00000000004c0947 */ /* 0x000fea0003800000 */
[----:B------:R-:W0:Y:S01]  /*0490*/  I2F.U32.RP R10, R18 ;  /* 0x00000012000a7306 */ /* 0x000e220000209000 */
[----:B------:R-:W-:Y:S01]  /*04a0*/  ISETP.NE.U32.AND P1, PT, R18, RZ, PT ;  /* 0x000000ff1200720c */ /* 0x000fe20003f25070 */
[----:B------:R-:W-:-:S06]  /*04b0*/  IMAD.MOV.U32 R21, RZ, RZ, RZ ;  /* 0x000000ffff157224 */ /* 0x000fcc00078e00ff */
[----:B0-----:R-:W0:Y:S02]  /*04c0*/  MUFU.RCP R10, R10 ;  /* 0x0000000a000a7308 */ /* 0x001e240000001000 */
[----:B0-----:R-:W-:-:S06]  /*04d0*/  IADD3 R8, PT, PT, R10, 0xffffffe, RZ ;  /* 0x0ffffffe0a087810 */ /* 0x001fcc0007ffe0ff */
[----:B------:R0:W1:Y:S02]  /*04e0*/  F2I.FTZ.U32.TRUNC.NTZ R9, R8 ;  /* 0x0000000800097305 */ /* 0x000064000021f000 */
[----:B0-----:R-:W-:Y:S02]  /*04f0*/  IMAD.MOV.U32 R8, RZ, RZ, RZ ;  /* 0x000000ffff087224 */ /* 0x001fe400078e00ff */
        /* <DEDUP_REMOVED lines=9> */
[-C--:B------:R-:W-:Y:S02]  /*0590*/  @P0 IADD3 R20, PT, PT, R20, -R18.reuse, RZ ;  /* 0x8000001214140210 */ /* 0x080fe40007ffe0ff */
[----:B------:R-:W-:Y:S01]  /*05a0*/  @!P1 LOP3.LUT R20, RZ, R18, RZ, 0x33, !PT ;  /* 0x00000012ff149212 */ /* 0x000fe200078e33ff */
[----:B------:R-:W-:Y:S06]  /*05b0*/  BRA `(.L_x_9) ;  /* 0x0000000000187947 */ /* 0x000fec0003800000 */
.L_x_8:
[----:B------:R-:W-:Y:S01]  /*05c0*/  IMAD.MOV.U32 R20, RZ, RZ, R24 ;  /* 0x000000ffff147224 */ /* 0x000fe200078e0018 */
[----:B------:R-:W-:Y:S01]  /*05d0*/  MOV R9, 0x610 ;  /* 0x0000061000097802 */ /* 0x000fe20000000f00 */
[----:B------:R-:W-:Y:S02]  /*05e0*/  IMAD.MOV.U32 R11, RZ, RZ, R18 ;  /* 0x000000ffff0b7224 */ /* 0x000fe400078e0012 */
[----:B------:R-:W-:-:S07]  /*05f0*/  IMAD.MOV.U32 R10, RZ, RZ, R19 ;  /* 0x000000ffff0a7224 */ /* 0x000fce00078e0013 */
[----:B------:R-:W-:Y:S05]  /*0600*/  CALL.REL.NOINC `($__internal_2_$__cuda_sm20_rem_u64) ;  /* 0x0000004400347944 */ /* 0x000fea0003c00000 */
[----:B------:R-:W-:-:S07]  /*0610*/  MOV R21, R11 ;  /* 0x0000000b00157202 */ /* 0x000fce0000000f00 */
.L_x_9:
[----:B------:R-:W-:Y:S05]  /*0620*/  BSYNC.RECONVERGENT B3 ;  /* 0x0000000000037941 */ /* 0x000fea0003800200 */
.L_x_7:
[C---:B------:R-:W-:Y:S02]  /*0630*/  ISETP.GT.U32.AND P0, PT, R22.reuse, 0x1, PT ;  /* 0x000000011600780c */ /* 0x040fe40003f04070 */
[--C-:B------:R-:W-:Y:S02]  /*0640*/  SHF.R.U64 R22, R22, 0x1, R23.reuse ;  /* 0x0000000116167819 */ /* 0x100fe40000001217 */
[----:B------:R-:W-:Y:S02]  /*0650*/  ISETP.GT.U32.AND.EX P0, PT, R23, RZ, PT, P0 ;  /* 0x000000ff1700720c */ /* 0x000fe40003f04100 */
[----:B------:R-:W-:-:S11]  /*0660*/  SHF.R.U32.HI R23, RZ, 0x1, R23 ;  /* 0x00000001ff177819 */ /* 0x000fd60000011617 */
[----:B------:R-:W-:Y:S05]  /*0670*/  @P0 BRA `(.L_x_10) ;  /* 0xfffffff800c80947 */ /* 0x000fea000383ffff */
[----:B------:R-:W-:Y:S05]  /*0680*/  BSYNC.RECONVERGENT B2 ;  /* 0x0000000000027941 */ /* 0x000fea0003800200 */
.L_x_3:
[----:B------:R-:W0:Y:S02]  /*0690*/  I2F.F64.S64 R28, R28 ;  /* 0x0000001c001c7312 */ /* 0x000e240000301c00 */
.L_x_2:
[----:B------:R-:W-:Y:S05]  /*06a0*/  BSYNC.RECONVERGENT B1 ;  /* 0x0000000000017941 */ /* 0x000fea0003800200 */
.L_x_1:
[----:B------:R-:W1:Y:S01]  /*06b0*/  I2F.F64.U64 R10, R18 ;  /* 0x00000012000a7312 */ /* 0x000e620000301800 */
[----:B------:R-:W-:Y:S01]  /*06c0*/  IMAD.MOV.U32 R8, RZ, RZ, 0x1 ;  /* 0x00000001ff087424 */ /* 0x000fe200078e00ff */
[----:B0-----:R-:W-:Y:S01]  /*06d0*/  FSETP.GEU.AND P2, PT, |R29|, 6.5827683646048100446e-37, PT ;  /* 0x036000001d00780b */ /* 0x001fe20003f4e200 */
[----:B------:R-:W-:Y:S01]  /*06e0*/  BSSY.RECONVERGENT B2, `(.L_x_11) ;  /* 0x0000018000027945 */ /* 0x000fe20003800200 */
[----:B------:R-:W-:-:S04]  /*06f0*/  ISETP.NE.U32.AND P0, PT, R5, RZ, PT ;  /* 0x000000ff0500720c */ /* 0x000fc80003f05070 */
[----:B------:R-:W-:Y:S01]  /*0700*/  ISETP.NE.AND.EX P0, PT, R6, RZ, PT, P0 ;  /* 0x000000ff0600720c */ /* 0x000fe20003f05300 */
[----:B-1----:R-:W0:Y:S02]  /*0710*/  MUFU.RCP64H R9, R11 ;  /* 0x0000000b00097308 */ /* 0x002e240000001800 */
[----:B0-----:R-:W-:-:S08]  /*0720*/  DFMA R20, -R10, R8, 1 ;  /* 0x3ff000000a14742b */ /* 0x001fd00000000108 */
[----:B------:R-:W-:-:S08]  /*0730*/  DFMA R20, R20, R20, R20 ;  /* 0x000000141414722b */ /* 0x000fd00000000014 */
[----:B------:R-:W-:-:S08]  /*0740*/  DFMA R20, R8, R20, R8 ;  /* 0x000000140814722b */ /* 0x000fd00000000008 */
[----:B------:R-:W-:-:S08]  /*0750*/  DFMA R8, -R10, R20, 1 ;  /* 0x3ff000000a08742b */ /* 0x000fd00000000114 */
[----:B------:R-:W-:-:S08]  /*0760*/  DFMA R8, R20, R8, R20 ;  /* 0x000000081408722b */ /* 0x000fd00000000014 */
[----:B------:R-:W-:-:S08]  /*0770*/  DMUL R20, R8, R28 ;  /* 0x0000001c08147228 */ /* 0x000fd00000000000 */
[----:B------:R-:W-:-:S08]  /*0780*/  DFMA R22, -R10, R20, R28 ;  /* 0x000000140a16722b */ /* 0x000fd0000000011c */
[----:B------:R-:W-:-:S10]  /*0790*/  DFMA R8, R8, R22, R20 ;  /* 0x000000160808722b */ /* 0x000fd40000000014 */
[----:B------:R-:W-:-:S05]  /*07a0*/  FFMA R7, RZ, R11, R9 ;  /* 0x0000000bff077223 */ /* 0x000fca0000000009 */
[----:B------:R-:W-:-:S13]  /*07b0*/  FSETP.GT.AND P1, PT, |R7|, 1.469367938527859385e-39, PT ;  /* 0x001000000700780b */ /* 0x000fda0003f24200 */
[----:B------:R-:W-:Y:S05]  /*07c0*/  @P1 BRA P2, `(.L_x_12) ;  /* 0x0000000000241947 */ /* 0x000fea0001000000 */
[----:B------:R-:W-:Y:S01]  /*07d0*/  IMAD.MOV.U32 R27, RZ, RZ, R28 ;  /* 0x000000ffff1b7224 */ /* 0x000fe200078e001c */
[----:B------:R-:W-:Y:S01]  /*07e0*/  MOV R9, R11 ;  /* 0x0000000b00097202 */ /* 0x000fe20000000f00 */
[----:B------:R-:W-:Y:S01]  /*07f0*/  IMAD.MOV.U32 R26, RZ, RZ, R29 ;  /* 0x000000ffff1a7224 */ /* 0x000fe200078e001d */
[----:B------:R-:W-:Y:S01]  /*0800*/  MOV R7, 0x830 ;  /* 0x0000083000077802 */ /* 0x000fe20000000f00 */
[----:B------:R-:W-:-:S07]  /*0810*/  IMAD.MOV.U32 R8, RZ, RZ, R10 ;  /* 0x000000ffff087224 */ /* 0x000fce00078e000a */
[----:B------:R-:W-:Y:S05]  /*0820*/  CALL.REL.NOINC `($__internal_0_$__cuda_sm20_div_rn_f64_full) ;  /* 0x0000003400dc7944 */ /* 0x000fea0003c00000 */
[----:B------:R-:W-:-:S04]  /*0830*/  LOP3.LUT R9, R9, R8, RZ, 0x3c, !PT ;  /* 0x0000000809097212 */ /* 0x000fc800078e3cff */
[----:B------:R-:W-:-:S04]  /*0840*/  LOP3.LUT R8, R9, R8, RZ, 0x3c, !PT ;  /* 0x0000000809087212 */ /* 0x000fc800078e3cff */
[----:B------:R-:W-:-:S07]  /*0850*/  LOP3.LUT R9, R9, R8, RZ, 0x3c, !PT ;  /* 0x0000000809097212 */ /* 0x000fce00078e3cff */
.L_x_12:
[----:B------:R-:W-:Y:S05]  /*0860*/  BSYNC.RECONVERGENT B2 ;  /* 0x0000000000027941 */ /* 0x000fea0003800200 */
.L_x_11:
[----:B------:R-:W-:Y:S01]  /*0870*/  IADD3 R34, P1, PT, R4, 0x4, RZ ;  /* 0x0000000404227810 */ /* 0x000fe20007f3e0ff */
[----:B------:R-:W-:Y:S01]  /*0880*/  BSSY.RECONVERGENT B1, `(.L_x_13) ;  /* 0x000005d000017945 */ /* 0x000fe20003800200 */
[----:B------:R-:W-:Y:S01]  /*0890*/  DADD R22, R8, R30 ;  /* 0x0000000008167229 */ /* 0x000fe2000000001e */
[----:B------:R-:W-:Y:S02]  /*08a0*/  IMAD.MOV.U32 R28, RZ, RZ, 0x0 ;  /* 0x00000000ff1c7424 */ /* 0x000fe400078e00ff */
[----:B------:R-:W-:Y:S02]  /*08b0*/  IMAD.MOV.U32 R29, RZ, RZ, 0x3ff00000 ;  /* 0x3ff00000ff1d7424 */ /* 0x000fe400078e00ff */
[----:B------:R-:W-:Y:S01]  /*08c0*/  IMAD.X R35, RZ, RZ, R19, P1 ;  /* 0x000000ffff237224 */ /* 0x000fe200008e0613 */
[----:B------:R-:W-:Y:S06]  /*08d0*/  @!P0 BRA `(.L_x_14) ;  /* 0x00000004005c8947 */ /* 0x000fec0003800000 */
[----:B------:R-:W-:Y:S01]  /*08e0*/  BSSY.RECONVERGENT B2, `(.L_x_15) ;  /* 0x0000055000027945 */ /* 0x000fe20003800200 */
[----:B------:R-:W-:Y:S01]  /*08f0*/  IMAD.MOV.U32 R24, RZ, RZ, R5 ;  /* 0x000000ffff187224 */ /* 0x000fe200078e0005 */
[----:B------:R-:W-:Y:S01]  /*0900*/  MOV R25, R6 ;  /* 0x0000000600197202 */ /* 0x000fe20000000f00 */
[----:B------:R-:W-:Y:S02]  /*0910*/  IMAD.MOV.U32 R28, RZ, RZ, 0x1 ;  /* 0x00000001ff1c7424 */ /* 0x000fe400078e00ff */
[----:B------:R-:W-:Y:S02]  /*0920*/  IMAD.MOV.U32 R29, RZ, RZ, 0x0 ;  /* 0x00000000ff1d7424 */ /* 0x000fe400078e00ff */
[----:B------:R-:W-:Y:S02]  /*0930*/  IMAD.MOV.U32 R20, RZ, RZ, 0x10 ;  /* 0x00000010ff147424 */ /* 0x000fe400078e00ff */
[----:B------:R-:W-:-:S07]  /*0940*/  IMAD.MOV.U32 R21, RZ, RZ, 0x0 ;  /* 0x00000000ff157424 */ /* 0x000fce00078e00ff */
.L_x_22:
        /* <DEDUP_REMOVED lines=9> */
[----:B------:R-:W-:-:S05]  /*09e0*/  IMAD R7, R29, R7, R10 ;  /* 0x000000071d077224 */ /* 0x000fca00078e020a */
[----:B------:R-:W-:Y:S01]  /*09f0*/  IADD3 R10, PT, PT, R9, R7, RZ ;  /* 0x00000007090a7210 */ /* 0x000fe20007ffe0ff */
        /* <DEDUP_REMOVED lines=12> */
[----:B0-----:R-:W-:Y:S02]  /*0ac0*/  IMAD.MOV.U32 R10, RZ, RZ, RZ ;  /* 0x000000ffff0a7224 */ /* 0x001fe400078e00ff */
[----:B-1----:R-:W-:-:S04]  /*0ad0*/  IMAD.MOV R9, RZ, RZ, -R11 ;  /* 0x000000ffff097224 */ /* 0x002fc800078e0a0b */
[----:B------:R-:W-:-:S04]  /*0ae0*/  IMAD R9, R9, R34, RZ ;  /* 0x0000002209097224 */ /* 0x000fc800078e02ff */
[----:B------:R-:W-:-:S06]  /*0af0*/  IMAD.HI.U32 R11, R11, R9, R10 ;  /* 0x000000090b0b7227 */ /* 0x000fcc00078e000a */
[----:B------:R-:W-:-:S05]  /*0b00*/  IMAD.HI.U32 R11, R11, R8, RZ ;  /* 0x000000080b0b7227 */ /* 0x000fca00078e00ff */
[----:B------:R-:W-:-:S05]  /*0b10*/  IADD3 R11, PT, PT, -R11, RZ, RZ ;  /* 0x000000ff0b0b7210 */ /* 0x000fca0007ffe1ff */
[----:B------:R-:W-:-:S05]  /*0b20*/  IMAD R28, R34, R11, R8 ;  /* 0x0000000b221c7224 */ /* 0x000fca00078e0208 */
[----:B------:R-:W-:-:S13]  /*0b30*/  ISETP.GE.U32.AND P1, PT, R28, R34, PT ;  /* 0x000000221c00720c */ /* 0x000fda0003f26070 */
[----:B------:R-:W-:-:S05]  /*0b40*/  @P1 IMAD.IADD R28, R28, 0x1, -R34 ;  /* 0x000000011c1c1824 */ /* 0x000fca00078e0a22 */
[----:B------:R-:W-:-:S13]  /*0b50*/  ISETP.GE.U32.AND P1, PT, R28, R34, PT ;  /* 0x000000221c00720c */ /* 0x000fda0003f26070 */
[----:B------:R-:W-:Y:S01]  /*0b60*/  @P1 IMAD.IADD R28, R28, 0x1, -R34 ;  /* 0x000000011c1c1824 */ /* 0x000fe200078e0a22 */
[----:B------:R-:W-:Y:S01]  /*0b70*/  @!P2 LOP3.LUT R28, RZ, R34, RZ, 0x33, !PT ;  /* 0x00000022ff1ca212 */ /* 0x000fe200078e33ff */
[----:B------:R-:W-:Y:S06]  /*0b80*/  BRA `(.L_x_18) ;  /* 0x00000000001c7947 */ /* 0x000fec0003800000 */
.L_x_17:
[----:B------:R-:W-:Y:S01]  /*0b90*/  IMAD.MOV.U32 R11, RZ, RZ, R8 ;  /* 0x000000ffff0b7224 */ /* 0x000fe200078e0008 */
[----:B------:R-:W-:Y:S01]  /*0ba0*/  MOV R9, R34 ;  /* 0x0000002200097202 */ /* 0x000fe20000000f00 */
[----:B------:R-:W-:Y:S01]  /*0bb0*/  IMAD.MOV.U32 R8, RZ, RZ, R35 ;  /* 0x000000ffff087224 */ /* 0x000fe200078e0023 */
[----:B------:R-:W-:-:S07]  /*0bc0*/  MOV R7, 0xbe0 ;  /* 0x00000be000077802 */ /* 0x000fce0000000f00 */
[----:B------:R-:W-:Y:S05]  /*0bd0*/  CALL.REL.NOINC `($__internal_1_$__cuda_sm20_rem_s64) ;  /* 0x0000003800887944 */ /* 0x000fea0003c00000 */
[----:B------:R-:W-:Y:S02]  /*0be0*/  IMAD.MOV.U32 R28, RZ, RZ, R10 ;  /* 0x000000ffff1c7224 */ /* 0x000fe400078e000a */
[----:B------:R-:W-:-:S07]  /*0bf0*/  IMAD.MOV.U32 R29, RZ, RZ, R9 ;  /* 0x000000ffff1d7224 */ /* 0x000fce00078e0009 */
.L_x_18:
[----:B------:R-:W-:Y:S05]  /*0c00*/  BSYNC.RECONVERGENT B3 ;  /* 0x0000000000037941 */ /* 0x000fea0003800200 */
.L_x_16:
[----:B------:R-:W-:Y:S01]  /*0c10*/  LOP3.LUT P1, RZ, R30, 0x7fffffff, R35, 0xc8, !PT ;  /* 0x7fffffff1eff7812 */ /* 0x000fe2000782c823 */
[----:B------:R-:W-:-:S12]  /*0c20*/  BSSY.RECONVERGENT B3, `(.L_x_19) ;  /* 0x000001b000037945 */ /* 0x000fd80003800200 */
[----:B------:R-:W-:Y:S05]  /*0c30*/  @P1 BRA `(.L_x_20) ;  /* 0x00000000004c1947 */ /* 0x000fea0003800000 */
[----:B------:R-:W0:Y:S01]  /*0c40*/  I2F.U32.RP R10, R34 ;  /* 0x00000022000a7306 */ /* 0x000e220000209000 */
[----:B------:R-:W-:Y:S01]  /*0c50*/  ISETP.NE.U32.AND P2, PT, R34, RZ, PT ;  /* 0x000000ff2200720c */ /* 0x000fe20003f45070 */
[----:B------:R-:W-:-:S06]  /*0c60*/  HFMA2 R21, -RZ, RZ, 0, 0 ;  /* 0x00000000ff157431 */ /* 0x000fcc00000001ff */
[----:B0-----:R-:W0:Y:S02]  /*0c70*/  MUFU.RCP R10, R10 ;  /* 0x0000000a000a7308 */ /* 0x001e240000001000 */
[----:B0-----:R-:W-:-:S06]  /*0c80*/  VIADD R8, R10, 0xffffffe ;  /* 0x0ffffffe0a087836 */ /* 0x001fcc0000000000 */
[----:B------:R0:W1:Y:S02]  /*0c90*/  F2I.FTZ.U32.TRUNC.NTZ R9, R8 ;  /* 0x0000000800097305 */ /* 0x000064000021f000 */
[----:B0-----:R-:W-:Y:S01]  /*0ca0*/  IMAD.MOV.U32 R8, RZ, RZ, RZ ;  /* 0x000000ffff087224 */ /* 0x001fe200078e00ff */
[----:B-1----:R-:W-:-:S05]  /*0cb0*/  IADD3 R7, PT, PT, RZ, -R9, RZ ;  /* 0x80000009ff077210 */ /* 0x002fca0007ffe0ff */
        /* <DEDUP_REMOVED lines=11> */
.L_x_20:
[----:B------:R-:W-:Y:S01]  /*0d70*/  IMAD.MOV.U32 R20, RZ, RZ, R30 ;  /* 0x000000ffff147224 */ /* 0x000fe200078e001e */
[----:B------:R-:W-:Y:S01]  /*0d80*/  MOV R9, 0xdc0 ;  /* 0x00000dc000097802 */ /* 0x000fe20000000f00 */
[----:B------:R-:W-:Y:S02]  /*0d90*/  IMAD.MOV.U32 R11, RZ, RZ, R34 ;  /* 0x000000ffff0b7224 */ /* 0x000fe400078e0022 */
[----:B------:R-:W-:-:S07]  /*0da0*/  IMAD.MOV.U32 R10, RZ, RZ, R35 ;  /* 0x000000ffff0a7224 */ /* 0x000fce00078e0023 */
[----:B------:R-:W-:Y:S05]  /*0db0*/  CALL.REL.NOINC `($__internal_2_$__cuda_sm20_rem_u64) ;  /* 0x0000003c00487944 */ /* 0x000fea0003c00000 */
[----:B------:R-:W-:-:S07]  /*0dc0*/  IMAD.MOV.U32 R21, RZ, RZ, R11 ;  /* 0x000000ffff157224 */ /* 0x000fce00078e000b */
.L_x_21:
[----:B------:R-:W-:Y:S05]  /*0dd0*/  BSYNC.RECONVERGENT B3 ;  /* 0x0000000000037941 */ /* 0x000fea0003800200 */
.L_x_19:
[C---:B------:R-:W-:Y:S02]  /*0de0*/  ISETP.GT.U32.AND P1, PT, R24.reuse, 0x1, PT ;  /* 0x000000011800780c */ /* 0x040fe40003f24070 */
[--C-:B------:R-:W-:Y:S02]  /*0df0*/  SHF.R.U64 R24, R24, 0x1, R25.reuse ;  /* 0x0000000118187819 */ /* 0x100fe40000001219 */
[----:B------:R-:W-:Y:S02]  /*0e00*/  ISETP.GT.U32.AND.EX P1, PT, R25, RZ, PT, P1 ;  /* 0x000000ff1900720c */ /* 0x000fe40003f24110 */
[----:B------:R-:W-:-:S11]  /*0e10*/  SHF.R.U32.HI R25, RZ, 0x1, R25 ;  /* 0x00000001ff197819 */ /* 0x000fd60000011619 */
[----:B------:R-:W-:Y:S05]  /*0e20*/  @P1 BRA `(.L_x_22) ;  /* 0xfffffff800c81947 */ /* 0x000fea000383ffff */
[----:B------:R-:W-:Y:S05]  /*0e30*/  BSYNC.RECONVERGENT B2 ;  /* 0x0000000000027941 */ /* 0x000fea0003800200 */
.L_x_15:
[----:B------:R-:W0:Y:S02]  /*0e40*/  I2F.F64.S64 R28, R28 ;  /* 0x0000001c001c7312 */ /* 0x000e240000301c00 */
.L_x_14:
[----:B------:R-:W-:Y:S05]  /*0e50*/  BSYNC.RECONVERGENT B1 ;  /* 0x0000000000017941 */ /* 0x000fea0003800200 */
.L_x_13:
[----:B------:R-:W1:Y:S01]  /*0e60*/  I2F.F64.U64 R34, R34 ;  /* 0x0000002200227312 */ /* 0x000e620000301800 */
[----:B------:R-:W-:Y:S01]  /*0e70*/  MOV R8, 0x1 ;  /* 0x0000000100087802 */ /* 0x000fe20000000f00 */
[----:B------:R-:W-:Y:S01]  /*0e80*/  BSSY.RECONVERGENT B2, `(.L_x_23) ;  /* 0x0000017000027945 */ /* 0x000fe20003800200 */
[----:B0-----:R-:W-:-:S05]  /*0e90*/  FSETP.GEU.AND P2, PT, |R29|, 6.5827683646048100446e-37, PT ;  /* 0x036000001d00780b */ /* 0x001fca0003f4e200 */
        /* <DEDUP_REMOVED lines=13> */
[----:B------:R-:W-:Y:S01]  /*0f70*/  MOV R7, 0xfc0 ;  /* 0x00000fc000077802 */ /* 0x000fe20000000f00 */
[----:B------:R-:W-:Y:S02]  /*0f80*/  IMAD.MOV.U32 R26, RZ, RZ, R29 ;  /* 0x000000ffff1a7224 */ /* 0x000fe400078e001d */
[----:B------:R-:W-:Y:S02]  /*0f90*/  IMAD.MOV.U32 R8, RZ, RZ, R34 ;  /* 0x000000ffff087224 */ /* 0x000fe400078e0022 */
[----:B------:R-:W-:-:S07]  /*0fa0*/  IMAD.MOV.U32 R9, RZ, RZ, R35 ;  /* 0x000000ffff097224 */ /* 0x000fce00078e0023 */
[----:B------:R-:W-:Y:S05]  /*0fb0*/  CALL.REL.NOINC `($__internal_0_$__cuda_sm20_div_rn_f64_full) ;  /* 0x0000002c00f87944 */ /* 0x000fea0003c00000 */
[----:B------:R-:W-:-:S04]  /*0fc0*/  LOP3.LUT R9, R9, R8, RZ, 0x3c, !PT ;  /* 0x0000000809097212 */ /* 0x000fc800078e3cff */
[----:B------:R-:W-:-:S04]  /*0fd0*/  LOP3.LUT R8, R9, R8, RZ, 0x3c, !PT ;  /* 0x0000000809087212 */ /* 0x000fc800078e3cff */
[----:B------:R-:W-:-:S07]  /*0fe0*/  LOP3.LUT R9, R9, R8, RZ, 0x3c, !PT ;  /* 0x0000000809097212 */ /* 0x000fce00078e3cff */
.L_x_24:
[----:B------:R-:W-:Y:S05]  /*0ff0*/  BSYNC.RECONVERGENT B2 ;  /* 0x0000000000027941 */ /* 0x000fea0003800200 */
.L_x_23:
[----:B------:R-:W-:Y:S01]  /*1000*/  IADD3 R24, P1, PT, R4, 0x5, RZ ;  /* 0x0000000504187810 */ /* 0x000fe20007f3e0ff */
[----:B------:R-:W-:Y:S01]  /*1010*/  BSSY.RECONVERGENT B1, `(.L_x_25) ;  /* 0x000005d000017945 */ /* 0x000fe20003800200 */
[----:B------:R-:W-:Y:S01]  /*1020*/  DADD R34, R8, R16 ;  /* 0x0000000008227229 */ /* 0x000fe20000000010 */
[----:B------:R-:W-:Y:S01]  /*1030*/  MOV R28, 0x0 ;  /* 0x00000000001c7802 */ /* 0x000fe20000000f00 */
[----:B------:R-:W-:Y:S02]  /*1040*/  IMAD.MOV.U32 R29, RZ, RZ, 0x3ff00000 ;  /* 0x3ff00000ff1d7424 */ /* 0x000fe400078e00ff */
[----:B------:R-:W-:Y:S01]  /*1050*/  IMAD.X R25, RZ, RZ, R19, P1 ;  /* 0x000000ffff197224 */ /* 0x000fe200008e0613 */
[----:B------:R-:W-:Y:S06]  /*1060*/  @!P0 BRA `(.L_x_26) ;  /* 0x00000004005c8947 */ /* 0x000fec0003800000 */
[----:B------:R-:W-:Y:S01]  /*1070*/  BSSY.RECONVERGENT B2, `(.L_x_27) ;  /* 0x0000055000027945 */ /* 0x000fe20003800200 */
[----:B------:R-:W-:Y:S01]  /*1080*/  IMAD.MOV.U32 R16, RZ, RZ, R5 ;  /* 0x000000ffff107224 */ /* 0x000fe200078e0005 */
[----:B------:R-:W-:Y:S01]  /*1090*/  MOV R28, 0x1 ;  /* 0x00000001001c7802 */ /* 0x000fe20000000f00 */
[----:B------:R-:W-:Y:S02]  /*10a0*/  IMAD.MOV.U32 R17, RZ, RZ, R6 ;  /* 0x000000ffff117224 */ /* 0x000fe400078e0006 */
[----:B------:R-:W-:Y:S02]  /*10b0*/  IMAD.MOV.U32 R29, RZ, RZ, 0x0 ;  /* 0x00000000ff1d7424 */ /* 0x000fe400078e00ff */
[----:B------:R-:W-:Y:S02]  /*10c0*/  IMAD.MOV.U32 R20, RZ, RZ, 0x10 ;  /* 0x00000010ff147424 */ /* 0x000fe400078e00ff */
[----:B------:R-:W-:-:S07]  /*10d0*/  IMAD.MOV.U32 R21, RZ, RZ, 0x0 ;  /* 0x00000000ff157424 */ /* 0x000fce00078e00ff */
.L_x_34:
        /* <DEDUP_REMOVED lines=14> */
[----:B------:R-:W-:Y:S02]  /*11c0*/  ISETP.NE.U32.AND P1, PT, R11, RZ, PT ;  /* 0x000000ff0b00720c */ /* 0x000fe40003f25070 */
[----:B------:R-:W-:-:S11]  /*11d0*/  IADD3 R30, PT, PT, R33, R7, RZ ;  /* 0x00000007211e7210 */ /* 0x000fd60007ffe0ff */
        /* <DEDUP_REMOVED lines=15> */
[----:B------:R-:W-:-:S04]  /*12d0*/  @P1 IADD3 R28, PT, PT, R28, -R24, RZ ;  /* 0x800000181c1c1210 */ /* 0x000fc80007ffe0ff */
[----:B------:R-:W-:-:S13]  /*12e0*/  ISETP.GE.U32.AND P1, PT, R28, R24, PT ;  /* 0x000000181c00720c */ /* 0x000fda0003f26070 */
[----:B------:R-:W-:Y:S01]  /*12f0*/  @P1 IMAD.IADD R28, R28, 0x1, -R24 ;  /* 0x000000011c1c1824 */ /* 0x000fe200078e0a18 */
[----:B------:R-:W-:Y:S01]  /*1300*/  @!P2 LOP3.LUT R28, RZ, R24, RZ, 0x33, !PT ;  /* 0x00000018ff1ca212 */ /* 0x000fe200078e33ff */
[----:B------:R-:W-:Y:S06]  /*1310*/  BRA `(.L_x_30) ;  /* 0x00000000001c7947 */ /* 0x000fec0003800000 */
.L_x_29:
[----:B------:R-:W-:Y:S01]  /*1320*/  IMAD.MOV.U32 R11, RZ, RZ, R8 ;  /* 0x000000ffff0b7224 */ /* 0x000fe200078e0008 */
[----:B------:R-:W-:Y:S01]  /*1330*/  MOV R8, R25 ;  /* 0x0000001900087202 */ /* 0x000fe20000000f00 */
[----:B------:R-:W-:Y:S01]  /*1340*/  IMAD.MOV.U32 R9, RZ, RZ, R24 ;  /* 0x000000ffff097224 */ /* 0x000fe200078e0018 */
[----:B------:R-:W-:-:S07]  /*1350*/  MOV R7, 0x1370 ;  /* 0x0000137000077802 */ /* 0x000fce0000000f00 */
[----:B------:R-:W-:Y:S05]  /*1360*/  CALL.REL.NOINC `($__internal_1_$__cuda_sm20_rem_s64) ;  /* 0x0000003000a47944 */ /* 0x000fea0003c00000 */
[----:B------:R-:W-:Y:S02]  /*1370*/  IMAD.MOV.U32 R28, RZ, RZ, R10 ;  /* 0x000000ffff1c7224 */ /* 0x000fe400078e000a */
[----:B------:R-:W-:-:S07]  /*1380*/  IMAD.MOV.U32 R29, RZ, RZ, R9 ;  /* 0x000000ffff1d7224 */ /* 0x000fce00078e0009 */
.L_x_30:
[----:B------:R-:W-:Y:S05]  /*1390*/  BSYNC.RECONVERGENT B3 ;  /* 0x0000000000037941 */ /* 0x000fea0003800200 */
.L_x_28:
[----:B------:R-:W-:Y:S01]  /*13a0*/  LOP3.LUT P1, RZ, R30, 0x7fffffff, R25, 0xc8, !PT ;  /* 0x7fffffff1eff7812 */ /* 0x000fe2000782c819 */
[----:B------:R-:W-:-:S12]  /*13b0*/  BSSY.RECONVERGENT B3, `(.L_x_31) ;  /* 0x000001b000037945 */ /* 0x000fd80003800200 */
[----:B------:R-:W-:Y:S05]  /*13c0*/  @P1 BRA `(.L_x_32) ;  /* 0x00000000004c1947 */ /* 0x000fea0003800000 */
[----:B------:R-:W0:Y:S01]  /*13d0*/  I2F.U32.RP R10, R24 ;  /* 0x00000018000a7306 */ /* 0x000e220000209000 */
[----:B------:R-:W-:Y:S01]  /*13e0*/  ISETP.NE.U32.AND P2, PT, R24, RZ, PT ;  /* 0x000000ff1800720c */ /* 0x000fe20003f45070 */
[----:B------:R-:W-:-:S06]  /*13f0*/  IMAD.MOV.U32 R21, RZ, RZ, RZ ;  /* 0x000000ffff157224 */ /* 0x000fcc00078e00ff */
[----:B0-----:R-:W0:Y:S02]  /*1400*/  MUFU.RCP R10, R10 ;  /* 0x0000000a000a7308 */ /* 0x001e240000001000 */
[----:B0-----:R-:W-:-:S06]  /*1410*/  VIADD R8, R10, 0xffffffe ;  /* 0x0ffffffe0a087836 */ /* 0x001fcc0000000000 */
[----:B------:R0:W1:Y:S02]  /*1420*/  F2I.FTZ.U32.TRUNC.NTZ R9, R8 ;  /* 0x0000000800097305 */ /* 0x000064000021f000 */
[----:B0-----:R-:W-:Y:S02]  /*1430*/  HFMA2 R8, -RZ, RZ, 0, 0 ;  /* 0x00000000ff087431 */ /* 0x001fe400000001ff */
        /* <DEDUP_REMOVED lines=12> */
.L_x_32:
[----:B------:R-:W-:Y:S01]  /*1500*/  MOV R20, R30 ;  /* 0x0000001e00147202 */ /* 0x000fe20000000f00 */
[----:B------:R-:W-:Y:S01]  /*1510*/  IMAD.MOV.U32 R11, RZ, RZ, R24 ;  /* 0x000000ffff0b7224 */ /* 0x000fe200078e0018 */
[----:B------:R-:W-:Y:S01]  /*1520*/  MOV R9, 0x1550 ;  /* 0x0000155000097802 */ /* 0x000fe20000000f00 */
[----:B------:R-:W-:-:S07]  /*1530*/  IMAD.MOV.U32 R10, RZ, RZ, R25 ;  /* 0x000000ffff0a7224 */ /* 0x000fce00078e0019 */
[----:B------:R-:W-:Y:S05]  /*1540*/  CALL.REL.NOINC `($__internal_2_$__cuda_sm20_rem_u64) ;  /* 0x0000003400647944 */ /* 0x000fea0003c00000 */
[----:B------:R-:W-:-:S07]  /*1550*/  IMAD.MOV.U32 R21, RZ, RZ, R11 ;  /* 0x000000ffff157224 */ /* 0x000fce00078e000b */
.L_x_33:
[----:B------:R-:W-:Y:S05]  /*1560*/  BSYNC.RECONVERGENT B3 ;  /* 0x0000000000037941 */ /* 0x000fea0003800200 */
.L_x_31:
[C---:B------:R-:W-:Y:S02]  /*1570*/  ISETP.GT.U32.AND P1, PT, R16.reuse, 0x1, PT ;  /* 0x000000011000780c */ /* 0x040fe40003f24070 */
[--C-:B------:R-:W-:Y:S02]  /*1580*/  SHF.R.U64 R16, R16, 0x1, R17.reuse ;  /* 0x0000000110107819 */ /* 0x100fe40000001211 */
[----:B------:R-:W-:Y:S02]  /*1590*/  ISETP.GT.U32.AND.EX P1, PT, R17, RZ, PT, P1 ;  /* 0x000000ff1100720c */ /* 0x000fe40003f24110 */
[----:B------:R-:W-:-:S11]  /*15a0*/  SHF.R.U32.HI R17, RZ, 0x1, R17 ;  /* 0x00000001ff117819 */ /* 0x000fd60000011611 */
[----:B------:R-:W-:Y:S05]  /*15b0*/  @P1 BRA `(.L_x_34) ;  /* 0xfffffff800c81947 */ /* 0x000fea000383ffff */
[----:B------:R-:W-:Y:S05]  /*15c0*/  BSYNC.RECONVERGENT B2 ;  /* 0x0000000000027941 */ /* 0x000fea0003800200 */
.L_x_27:
[----:B------:R-:W0:Y:S02]  /*15d0*/  I2F.F64.S64 R28, R28 ;  /* 0x0000001c001c7312 */ /* 0x000e240000301c00 */
.L_x_26:
[----:B------:R-:W-:Y:S05]  /*15e0*/  BSYNC.RECONVERGENT B1 ;  /* 0x0000000000017941 */ /* 0x000fea0003800200 */
.L_x_25:
[----:B------:R-:W1:Y:S01]  /*15f0*/  I2F.F64.U64 R24, R24 ;  /* 0x0000001800187312 */ /* 0x000e620000301800 */
[----:B------:R-:W-:Y:S01]  /*1600*/  IMAD.MOV.U32 R8, RZ, RZ, 0x1 ;  /* 0x00000001ff087424 */ /* 0x000fe200078e00ff */
[----:B0-----:R-:W-:Y:S01]  /*1610*/  FSETP.GEU.AND P2, PT, |R29|, 6.5827683646048100446e-37, PT ;  /* 0x036000001d00780b */ /* 0x001fe20003f4e200 */
[----:B------:R-:W-:Y:S05]  /*1620*/  BSSY.RECONVERGENT B2, `(.L_x_35) ;  /* 0x0000016000027945 */ /* 0x000fea0003800200 */
        /* <DEDUP_REMOVED lines=12> */
[----:B------:R-:W-:Y:S01]  /*16f0*/  MOV R27, R28 ;  /* 0x0000001c001b7202 */ /* 0x000fe20000000f00 */
[----:B------:R-:W-:Y:S01]  /*1700*/  IMAD.MOV.U32 R26, RZ, RZ, R29 ;  /* 0x000000ffff1a7224 */ /* 0x000fe200078e001d */
[----:B------:R-:W-:Y:S01]  /*1710*/  MOV R7, 0x1750 ;  /* 0x0000175000077802 */ /* 0x000fe20000000f00 */
[----:B------:R-:W-:Y:S02]  /*1720*/  IMAD.MOV.U32 R8, RZ, RZ, R24 ;  /* 0x000000ffff087224 */ /* 0x000fe400078e0018 */
[----:B------:R-:W-:-:S07]  /*1730*/  IMAD.MOV.U32 R9, RZ, RZ, R25 ;  /* 0x000000ffff097224 */ /* 0x000fce00078e0019 */
[----:B------:R-:W-:Y:S05]  /*1740*/  CALL.REL.NOINC `($__internal_0_$__cuda_sm20_div_rn_f64_full) ;  /* 0x0000002800147944 */ /* 0x000fea0003c00000 */
[----:B------:R-:W-:-:S04]  /*1750*/  LOP3.LUT R9, R9, R8, RZ, 0x3c, !PT ;  /* 0x0000000809097212 */ /* 0x000fc800078e3cff */
[----:B------:R-:W-:-:S04]  /*1760*/  LOP3.LUT R8, R9, R8, RZ, 0x3c, !PT ;  /* 0x0000000809087212 */ /* 0x000fc800078e3cff */
[----:B------:R-:W-:-:S07]  /*1770*/  LOP3.LUT R9, R9, R8, RZ, 0x3c, !PT ;  /* 0x0000000809097212 */ /* 0x000fce00078e3cff */
.L_x_36:
[----:B------:R-:W-:Y:S05]  /*1780*/  BSYNC.RECONVERGENT B2 ;  /* 0x0000000000027941 */ /* 0x000fea0003800200 */
.L_x_35:
[----:B------:R-:W-:Y:S01]  /*1790*/  IADD3 R16, P1, PT, R4, 0x6, RZ ;  /* 0x0000000604107810 */ /* 0x000fe20007f3e0ff */
[----:B------:R-:W-:Y:S01]  /*17a0*/  BSSY.RECONVERGENT B1, `(.L_x_37) ;  /* 0x000005c000017945 */ /* 0x000fe20003800200 */
[----:B------:R-:W-:Y:S01]  /*17b0*/  DADD R24, R8, R14 ;  /* 0x0000000008187229 */ /* 0x000fe2000000000e */
[----:B------:R-:W-:Y:S01]  /*17c0*/  IMAD.MOV.U32 R28, RZ, RZ, 0x0 ;  /* 0x00000000ff1c7424 */ /* 0x000fe200078e00ff */
[----:B------:R-:W-:Y:S01]  /*17d0*/  MOV R29, 0x3ff00000 ;  /* 0x3ff00000001d7802 */ /* 0x000fe20000000f00 */
[----:B------:R-:W-:Y:S01]  /*17e0*/  IMAD.X R17, RZ, RZ, R19, P1 ;  /* 0x000000ffff117224 */ /* 0x000fe200008e0613 */
[----:B------:R-:W-:Y:S07]  /*17f0*/  @!P0 BRA `(.L_x_38) ;  /* 0x0000000400588947 */ /* 0x000fee0003800000 */
[----:B------:R-:W-:Y:S01]  /*1800*/  BSSY.RECONVERGENT B2, `(.L_x_39) ;  /* 0x0000054000027945 */ /* 0x000fe20003800200 */
[----:B------:R-:W-:Y:S01]  /*1810*/  IMAD.MOV.U32 R28, RZ, RZ, 0x1 ;  /* 0x00000001ff1c7424 */ /* 0x000fe200078e00ff */
[----:B------:R-:W-:Y:S01]  /*1820*/  MOV R21, 0x0 ;  /* 0x0000000000157802 */ /* 0x000fe20000000f00 */
[----:B------:R-:W-:Y:S02]  /*1830*/  IMAD.MOV.U32 R29, RZ, RZ, 0x0 ;  /* 0x00000000ff1d7424 */ /* 0x000fe400078e00ff */
[----:B------:R-:W-:-:S07]  /*1840*/  IMAD.MOV.U32 R20, RZ, RZ, 0x10 ;  /* 0x00000010ff147424 */ /* 0x000fce00078e00ff */
.L_x_46:
        /* <DEDUP_REMOVED lines=36> */
.L_x_41:
[----:B------:R-:W-:Y:S01]  /*1a90*/  MOV R11, R8 ;  /* 0x00000008000b7202 */ /* 0x000fe20000000f00 */
[----:B------:R-:W-:Y:S01]  /*1aa0*/  IMAD.MOV.U32 R9, RZ, RZ, R16 ;  /* 0x000000ffff097224 */ /* 0x000fe200078e0010 */
[----:B------:R-:W-:Y:S01]  /*1ab0*/  MOV R7, 0x1ae0 ;  /* 0x00001ae000077802 */ /* 0x000fe20000000f00 */
[----:B------:R-:W-:-:S07]  /*1ac0*/  IMAD.MOV.U32 R8, RZ, RZ, R17 ;  /* 0x000000ffff087224 */ /* 0x000fce00078e0011 */
[----:B------:R-:W-:Y:S05]  /*1ad0*/  CALL.REL.NOINC `($__internal_1_$__cuda_sm20_rem_s64) ;  /* 0x0000002800c87944 */ /* 0x000fea0003c00000 */
[----:B------:R-:W-:Y:S02]  /*1ae0*/  IMAD.MOV.U32 R28, RZ, RZ, R10 ;  /* 0x000000ffff1c7224 */ /* 0x000fe400078e000a */
[----:B------:R-:W-:-:S07]  /*1af0*/  IMAD.MOV.U32 R29, RZ, RZ, R9 ;  /* 0x000000ffff1d7224 */ /* 0x000fce00078e0009 */
.L_x_42:
[----:B------:R-:W-:Y:S05]  /*1b00*/  BSYNC.RECONVERGENT B3 ;  /* 0x0000000000037941 */ /* 0x000fea0003800200 */
.L_x_40:
        /* <DEDUP_REMOVED lines=22> */
.L_x_44:
[----:B------:R-:W-:Y:S01]  /*1c70*/  IMAD.MOV.U32 R32, RZ, RZ, R14 ;  /* 0x000000ffff207224 */ /* 0x000fe200078e000e */
[----:B------:R-:W-:Y:S01]  /*1c80*/  MOV R10, R17 ;  /* 0x00000011000a7202 */ /* 0x000fe20000000f00 */
[----:B------:R-:W-:Y:S01]  /*1c90*/  IMAD.MOV.U32 R20, RZ, RZ, R4 ;  /* 0x000000ffff147224 */ /* 0x000fe200078e0004 */
[----:B------:R-:W-:Y:S01]  /*1ca0*/  MOV R9, 0x1cd0 ;  /* 0x00001cd000097802 */ /* 0x000fe20000000f00 */
[----:B------:R-:W-:-:S07]  /*1cb0*/  IMAD.MOV.U32 R11, RZ, RZ, R16 ;  /* 0x000000ffff0b7224 */ /* 0x000fce00078e0010 */
[----:B------:R-:W-:Y:S05]  /*1cc0*/  CALL.REL.NOINC `($__internal_2_$__cuda_sm20_rem_u64) ;  /* 0x0000002c00847944 */ /* 0x000fea0003c00000 */
[----:B------:R-:W-:-:S07]  /*1cd0*/  IMAD.MOV.U32 R21, RZ, RZ, R11 ;  /* 0x000000ffff157224 */ /* 0x000fce00078e000b */
.L_x_45:
[----:B------:R-:W-:Y:S05]  /*1ce0*/  BSYNC.RECONVERGENT B3 ;  /* 0x0000000000037941 */ /* 0x000fea0003800200 */
.L_x_43:
[C---:B------:R-:W-:Y:S02]  /*1cf0*/  ISETP.GT.U32.AND P0, PT, R5.reuse, 0x1, PT ;  /* 0x000000010500780c */ /* 0x040fe40003f04070 */
[--C-:B------:R-:W-:Y:S02]  /*1d00*/  SHF.R.U64 R5, R5, 0x1, R6.reuse ;  /* 0x0000000105057819 */ /* 0x100fe40000001206 */
[----:B------:R-:W-:Y:S02]  /*1d10*/  ISETP.GT.U32.AND.EX P0, PT, R6, RZ, PT, P0 ;  /* 0x000000ff0600720c */ /* 0x000fe40003f04100 */
[----:B------:R-:W-:-:S11]  /*1d20*/  SHF.R.U32.HI R6, RZ, 0x1, R6 ;  /* 0x00000001ff067819 */ /* 0x000fd60000011606 */
[----:B------:R-:W-:Y:S05]  /*1d30*/  @P0 BRA `(.L_x_46) ;  /* 0xfffffff800c40947 */ /* 0x000fea000383ffff */
[----:B------:R-:W-:Y:S05]  /*1d40*/  BSYNC.RECONVERGENT B2 ;  /* 0x0000000000027941 */ /* 0x000fea0003800200 */
.L_x_39:
[----:B------:R-:W0:Y:S02]  /*1d50*/  I2F.F64.S64 R28, R28 ;  /* 0x0000001c001c7312 */ /* 0x000e240000301c00 */
.L_x_38:
[----:B------:R-:W-:Y:S05]  /*1d60*/  BSYNC.RECONVERGENT B1 ;  /* 0x0000000000017941 */ /* 0x000fea0003800200 */
.L_x_37:
        /* <DEDUP_REMOVED lines=25> */
.L_x_48:
[----:B------:R-:W-:Y:S05]  /*1f00*/  BSYNC.RECONVERGENT B2 ;  /* 0x0000000000027941 */ /* 0x000fea0003800200 */
.L_x_47:
[----:B------:R-:W0:Y:S01]  /*1f10*/  FRND.F64.TRUNC R6, R22 ;  /* 0x0000001600067313 */ /* 0x000e22000030d800 */
[----:B------:R-:W-:Y:S01]  /*1f20*/  DADD R12, R8, R12 ;  /* 0x00000000080c7229 */ /* 0x000fe2000000000c */
[----:B------:R-:W-:Y:S02]  /*1f30*/  ISETP.NE.U32.AND P0, PT, R0, R2, PT ;  /* 0x000000020000720c */ /* 0x000fe40003f05070 */
[----:B------:R-:W-:Y:S02]  /*1f40*/  LOP3.LUT R31, R23, 0x80000000, RZ, 0xc0, !PT ;  /* 0x80000000171f7812 */ /* 0x000fe400078ec0ff */
[----:B------:R-:W-:Y:S01]  /*1f50*/  ISETP.NE.AND.EX P0, PT, RZ, R3, PT, P0 ;  /* 0x00000003ff00720c */ /* 0x000fe20003f05300 */
[----:B------:R-:W-:Y:S01]  /*1f60*/  IMAD R3, R3, -0x7, RZ ;  /* 0xfffffff903037824 */ /* 0x000fe200078e02ff */
[----:B------:R-:W1:Y:S01]  /*1f70*/  FRND.F64.TRUNC R4, R34 ;  /* 0x0000002200047313 */ /* 0x000e62000030d800 */
[----:B------:R-:W-:Y:S02]  /*1f80*/  LOP3.LUT R17, R35, 0x80000000, RZ, 0xc0, !PT ;  /* 0x8000000023117812 */ /* 0x000fe400078ec0ff */
[----:B------:R-:W-:Y:S01]  /*1f90*/  LOP3.LUT R21, R13, 0x80000000, RZ, 0xc0, !PT ;  /* 0x800000000d157812 */ /* 0x000fe200078ec0ff */
[----:B0-----:R-:W-:-:S04]  /*1fa0*/  DSETP.NEU.AND P4, PT, R22, R6, PT ;  /* 0x000000061600722a */ /* 0x001fc80003f8d000 */
[----:B------:R-:W0:Y:S01]  /*1fb0*/  FRND.F64.TRUNC R10, R12 ;  /* 0x0000000c000a7313 */ /* 0x000e22000030d800 */
[----:B------:R-:W-:Y:S02]  /*1fc0*/  DADD R6, R22, -R6 ;  /* 0x0000000016067229 */ /* 0x000fe40000000806 */
[----:B-1----:R-:W-:-:S05]  /*1fd0*/  DSETP.NEU.AND P1, PT, R34, R4, PT ;  /* 0x000000042200722a */ /* 0x002fca0003f2d000 */
[----:B------:R-:W1:Y:S01]  /*1fe0*/  FRND.F64.TRUNC R14, R24 ;  /* 0x00000018000e7313 */ /* 0x000e62000030d800 */
[----:B------:R-:W-:Y:S02]  /*1ff0*/  DADD R4, R34, -R4 ;  /* 0x0000000022047229 */ /* 0x000fe40000000804 */
[----:B------:R-:W-:Y:S01]  /*2000*/  FSEL R31, R31, R7, !P4 ;  /* 0x000000071f1f7208 */ /* 0x000fe20006000000 */
[----:B------:R-:W-:Y:S01]  /*2010*/  IMAD.MOV.U32 R7, RZ, RZ, R19 ;  /* 0x000000ffff077224 */ /* 0x000fe200078e0013 */
[----:B------:R-:W-:Y:S01]  /*2020*/  FSEL R30, R6, RZ, P4 ;  /* 0x000000ff061e7208 */ /* 0x000fe20002000000 */
[----:B------:R-:W-:Y:S01]  /*2030*/  IMAD.MOV.U32 R6, RZ, RZ, R18 ;  /* 0x000000ffff067224 */ /* 0x000fe200078e0012 */
[C-C-:B0-----:R-:W-:Y:S02]  /*2040*/  DSETP.NEU.AND P3, PT, R12.reuse, R10.reuse, PT ;  /* 0x0000000a0c00722a */ /* 0x141fe40003f6d000 */
[----:B------:R-:W-:Y:S01]  /*2050*/  DADD R10, R12, -R10 ;  /* 0x000000000c0a7229 */ /* 0x000fe2000000080a */
[----:B------:R-:W-:Y:S01]  /*2060*/  IMAD.WIDE.U32 R6, R2, -0x7, R6 ;  /* 0xfffffff902067825 */ /* 0x000fe200078e0006 */
[----:B------:R-:W-:-:S02]  /*2070*/  FSEL R17, R17, R5, !P1 ;  /* 0x0000000511117208 */ /* 0x000fc40004800000 */
[----:B------:R-:W-:Y:S01]  /*2080*/  FSEL R16, R4, RZ, P1 ;  /* 0x000000ff04107208 */ /* 0x000fe20000800000 */
[C-C-:B-1----:R-:W-:Y:S01]  /*2090*/  DADD R8, R24.reuse, -R14.reuse ;  /* 0x0000000018087229 */ /* 0x142fe2000000080e */
[----:B------:R-:W-:Y:S01]  /*20a0*/  IADD3 R3, PT, PT, R7, -R2, R3 ;  /* 0x8000000207037210 */ /* 0x000fe20007ffe003 */
[----:B------:R-:W-:Y:S01]  /*20b0*/  DSETP.NEU.AND P2, PT, R24, R14, PT ;  /* 0x0000000e1800722a */ /* 0x000fe20003f4d000 */
[----:B------:R-:W-:Y:S01]  /*20c0*/  IMAD.MOV.U32 R2, RZ, RZ, R6 ;  /* 0x000000ffff027224 */ /* 0x000fe200078e0006 */
[----:B------:R-:W-:Y:S02]  /*20d0*/  LOP3.LUT R15, R25, 0x80000000, RZ, 0xc0, !PT ;  /* 0x80000000190f7812 */ /* 0x000fe400078ec0ff */
[----:B------:R-:W-:Y:S02]  /*20e0*/  FSEL R13, R21, R11, !P3 ;  /* 0x0000000b150d7208 */ /* 0x000fe40005800000 */
[----:B------:R-:W-:Y:S02]  /*20f0*/  FSEL R12, R10, RZ, P3 ;  /* 0x000000ff0a0c7208 */ /* 0x000fe40001800000 */
[----:B------:R-:W-:-:S02]  /*2100*/  FSEL R15, R15, R9, !P2 ;  /* 0x000000090f0f7208 */ /* 0x000fc40005000000 */
[----:B------:R-:W-:Y:S01]  /*2110*/  FSEL R14, R8, RZ, P2 ;  /* 0x000000ff080e7208 */ /* 0x000fe20001000000 */
[----:B------:R-:W-:Y:S06]  /*2120*/  @P0 BRA `(.L_x_49) ;  /* 0xffffffdc00d40947 */ /* 0x000fec000383ffff */
[----:B------:R-:W-:Y:S05]  /*2130*/  BSYNC.RECONVERGENT B0 ;  /* 0x0000000000007941 */ /* 0x000fea0003800200 */
.L_x_0:
[----:B------:R-:W-:Y:S01]  /*2140*/  SHF.L.U32 R2, R0, 0x3, RZ ;  /* 0x0000000300027819 */ /* 0x000fe200000006ff */
[----:B------:R-:W-:Y:S01]  /*2150*/  IMAD.MOV.U32 R4, RZ, RZ, 0x1 ;  /* 0x00000001ff047424 */ /* 0x000fe200078e00ff */
[----:B------:R-:W-:Y:S01]  /*2160*/  SHF.R.U32.HI R0, RZ, 0x1d, R0 ;  /* 0x0000001dff007819 */ /* 0x000fe20000011600 */
[----:B------:R-:W-:Y:S01]  /*2170*/  BSSY.RECONVERGENT B0, `(.L_x_50) ;  /* 0x0000016000007945 */ /* 0x000fe20003800200 */
[----:B------:R-:W-:-:S05]  /*2180*/  IADD3 R8, P0, PT, R2, 0x9, RZ ;  /* 0x0000000902087810 */ /* 0x000fca0007f1e0ff */
[----:B------:R-:W-:-:S06]  /*2190*/  IMAD.X R9, RZ, RZ, R0, P0 ;  /* 0x000000ffff097224 */ /* 0x000fcc00000e0600 */
[----:B------:R-:W0:Y:S08]  /*21a0*/  I2F.F64.U64 R8, R8 ;  /* 0x0000000800087312 */ /* 0x000e300000301800 */
[----:B0-----:R-:W0:Y:S02]  /*21b0*/  MUFU.RCP64H R5, R9 ;  /* 0x0000000900057308 */ /* 0x001e240000001800 */
[----:B0-----:R-:W-:-:S08]  /*21c0*/  DFMA R6, -R8, R4, 1 ;  /* 0x3ff000000806742b */ /* 0x001fd00000000104 */
[----:B------:R-:W-:-:S08]  /*21d0*/  DFMA R6, R6, R6, R6 ;  /* 0x000000060606722b */ /* 0x000fd00000000006 */
[----:B------:R-:W-:-:S08]  /*21e0*/  DFMA R6, R4, R6, R4 ;  /* 0x000000060406722b */ /* 0x000fd00000000004 */
[----:B------:R-:W-:-:S08]  /*21f0*/  DFMA R4, -R8, R6, 1 ;  /* 0x3ff000000804742b */ /* 0x000fd00000000106 */
[----:B------:R-:W-:-:S08]  /*2200*/  DFMA R4, R6, R4, R6 ;  /* 0x000000040604722b */ /* 0x000fd00000000006 */
[----:B------:R-:W-:-:S08]  /*2210*/  DMUL R6, R4, 0.0625 ;  /* 0x3fb0000004067828 */ /* 0x000fd00000000000 */
[----:B------:R-:W-:-:S08]  /*2220*/  DFMA R10, -R8, R6, 0.0625 ;  /* 0x3fb00000080a742b */ /* 0x000fd00000000106 */
[----:B------:R-:W-:-:S10]  /*2230*/  DFMA R4, R4, R10, R6 ;  /* 0x0000000a0404722b */ /* 0x000fd40000000006 */
[----:B------:R-:W-:-:S05]  /*2240*/  FFMA R3, RZ, R9, R5 ;  /* 0x00000009ff037223 */ /* 0x000fca0000000005 */
[----:B------:R-:W-:-:S13]  /*2250*/  FSETP.GT.AND P0, PT, |R3|, 1.469367938527859385e-39, PT ;  /* 0x001000000300780b */ /* 0x000fda0003f04200 */
[----:B------:R-:W-:Y:S05]  /*2260*/  @P0 BRA `(.L_x_51) ;  /* 0x0000000000180947 */ /* 0x000fea0003800000 */
[----:B------:R-:W-:Y:S01]  /*2270*/  IMAD.MOV.U32 R27, RZ, RZ, RZ ;  /* 0x000000ffff1b7224 */ /* 0x000fe200078e00ff */
[----:B------:R-:W-:Y:S01]  /*2280*/  MOV R7, 0x22b0 ;  /* 0x000022b000077802 */ /* 0x000fe20000000f00 */
[----:B------:R-:W-:-:S07]  /*2290*/  IMAD.MOV.U32 R26, RZ, RZ, 0x3fb00000 ;  /* 0x3fb00000ff1a7424 */ /* 0x000fce00078e00ff */
[----:B------:R-:W-:Y:S05]  /*22a0*/  CALL.REL.NOINC `($__internal_0_$__cuda_sm20_div_rn_f64_full) ;  /* 0x0000001c003c7944 */ /* 0x000fea0003c00000 */
[----:B------:R-:W-:Y:S01]  /*22b0*/  MOV R4, R9 ;  /* 0x0000000900047202 */ /* 0x000fe20000000f00 */
[----:B------:R-:W-:-:S07]  /*22c0*/  IMAD.MOV.U32 R5, RZ, RZ, R8 ;  /* 0x000000ffff057224 */ /* 0x000fce00078e0008 */
.L_x_51:
[----:B------:R-:W-:Y:S05]  /*22d0*/  BSYNC.RECONVERGENT B0 ;  /* 0x0000000000007941 */ /* 0x000fea0003800200 */
.L_x_50:
[----:B------:R-:W-:Y:S01]  /*22e0*/  IADD3 R6, P0, PT, R2, 0xc, RZ ;  /* 0x0000000c02067810 */ /* 0x000fe20007f1e0ff */
[----:B------:R-:W-:Y:S01]  /*22f0*/  IMAD.MOV.U32 R8, RZ, RZ, 0x1 ;  /* 0x00000001ff087424 */ /* 0x000fe200078e00ff */
[----:B------:R-:W-:Y:S01]  /*2300*/  BSSY.RECONVERGENT B0, `(.L_x_52) ;  /* 0x0000019000007945 */ /* 0x000fe20003800200 */
[----:B------:R-:W-:Y:S02]  /*2310*/  DADD R30, R30, R4 ;  /* 0x000000001e1e7229 */ /* 0x000fe40000000004 */
        /* <DEDUP_REMOVED lines=14> */
[----:B------:R-:W-:Y:S01]  /*2400*/  MOV R9, R7 ;  /* 0x0000000700097202 */ /* 0x000fe20000000f00 */
[----:B------:R-:W-:Y:S01]  /*2410*/  IMAD.MOV.U32 R8, RZ, RZ, R6 ;  /* 0x000000ffff087224 */ /* 0x000fe200078e0006 */
[----:B------:R-:W-:Y:S01]  /*2420*/  MOV R7, 0x2460 ;  /* 0x0000246000077802 */ /* 0x000fe20000000f00 */
[----:B------:R-:W-:Y:S02]  /*2430*/  IMAD.MOV.U32 R27, RZ, RZ, RZ ;  /* 0x000000ffff1b7224 */ /* 0x000fe400078e00ff */
[----:B------:R-:W-:-:S07]  /*2440*/  IMAD.MOV.U32 R26, RZ, RZ, 0x3fb00000 ;  /* 0x3fb00000ff1a7424 */ /* 0x000fce00078e00ff */
[----:B------:R-:W-:Y:S05]  /*2450*/  CALL.REL.NOINC `($__internal_0_$__cuda_sm20_div_rn_f64_full) ;  /* 0x0000001800d07944 */ /* 0x000fea0003c00000 */
[----:B------:R-:W-:-:S04]  /*2460*/  LOP3.LUT R9, R9, R8, RZ, 0x3c, !PT ;  /* 0x0000000809097212 */ /* 0x000fc800078e3cff */
[----:B------:R-:W-:-:S04]  /*2470*/  LOP3.LUT R8, R9, R8, RZ, 0x3c, !PT ;  /* 0x0000000809087212 */ /* 0x000fc800078e3cff */
[----:B------:R-:W-:-:S07]  /*2480*/  LOP3.LUT R9, R9, R8, RZ, 0x3c, !PT ;  /* 0x0000000809097212 */ /* 0x000fce00078e3cff */
.L_x_53:
[----:B------:R-:W-:Y:S05]  /*2490*/  BSYNC.RECONVERGENT B0 ;  /* 0x0000000000007941 */ /* 0x000fea0003800200 */
.L_x_52:
        /* <DEDUP_REMOVED lines=18> */
[----:B------:R-:W-:Y:S01]  /*25c0*/  IMAD.MOV.U32 R9, RZ, RZ, R7 ;  /* 0x000000ffff097224 */ /* 0x000fe200078e0007 */
[----:B------:R-:W-:Y:S01]  /*25d0*/  MOV R8, R6 ;  /* 0x0000000600087202 */ /* 0x000fe20000000f00 */
[----:B------:R-:W-:Y:S01]  /*25e0*/  IMAD.MOV.U32 R27, RZ, RZ, RZ ;  /* 0x000000ffff1b7224 */ /* 0x000fe200078e00ff */
[----:B------:R-:W-:Y:S01]  /*25f0*/  MOV R7, 0x2620 ;  /* 0x0000262000077802 */ /* 0x000fe20000000f00 */
[----:B------:R-:W-:-:S07]  /*2600*/  IMAD.MOV.U32 R26, RZ, RZ, 0x3fb00000 ;  /* 0x3fb00000ff1a7424 */ /* 0x000fce00078e00ff */
[----:B------:R-:W-:Y:S05]  /*2610*/  CALL.REL.NOINC `($__internal_0_$__cuda_sm20_div_rn_f64_full) ;  /* 0x0000001800607944 */ /* 0x000fea0003c00000 */
[----:B------:R-:W-:Y:S01]  /*2620*/  IMAD.MOV.U32 R4, RZ, RZ, R9 ;  /* 0x000000ffff047224 */ /* 0x000fe200078e0009 */
[----:B------:R-:W-:-:S07]  /*2630*/  MOV R5, R8 ;  /* 0x0000000800057202 */ /* 0x000fce0000000f00 */
.L_x_55:
[----:B------:R-:W-:Y:S05]  /*2640*/  BSYNC.RECONVERGENT B0 ;  /* 0x0000000000007941 */ /* 0x000fea0003800200 */
.L_x_54:
        /* <DEDUP_REMOVED lines=19> */
[----:B------:R-:W-:Y:S01]  /*2780*/  MOV R27, RZ ;  /* 0x000000ff001b7202 */ /* 0x000fe20000000f00 */
[----:B------:R-:W-:Y:S01]  /*2790*/  IMAD.MOV.U32 R8, RZ, RZ, R6 ;  /* 0x000000ffff087224 */ /* 0x000fe200078e0006 */
[----:B------:R-:W-:Y:S01]  /*27a0*/  MOV R7, 0x27d0 ;  /* 0x000027d000077802 */ /* 0x000fe20000000f00 */
[----:B------:R-:W-:-:S07]  /*27b0*/  IMAD.MOV.U32 R26, RZ, RZ, 0x3fb00000 ;  /* 0x3fb00000ff1a7424 */ /* 0x000fce00078e00ff */
[----:B------:R-:W-:Y:S05]  /*27c0*/  CALL.REL.NOINC `($__internal_0_$__cuda_sm20_div_rn_f64_full) ;  /* 0x0000001400f47944 */ /* 0x000fea0003c00000 */
[----:B------:R-:W-:-:S04]  /*27d0*/  LOP3.LUT R9, R9, R8, RZ, 0x3c, !PT ;  /* 0x0000000809097212 */ /* 0x000fc800078e3cff */
[----:B------:R-:W-:-:S04]  /*27e0*/  LOP3.LUT R8, R9, R8, RZ, 0x3c, !PT ;  /* 0x0000000809087212 */ /* 0x000fc800078e3cff */
[----:B------:R-:W-:-:S07]  /*27f0*/  LOP3.LUT R9, R9, R8, RZ, 0x3c, !PT ;  /* 0x0000000809097212 */ /* 0x000fce00078e3cff */
.L_x_57:
[----:B------:R-:W-:Y:S05]  /*2800*/  BSYNC.RECONVERGENT B0 ;  /* 0x0000000000007941 */ /* 0x000fea0003800200 */
.L_x_56:
        /* <DEDUP_REMOVED lines=12> */
[----:B------:R-:W-:-:S08]  /*28d0*/  DMUL R10, R4, 0.00390625 ;  /* 0x3f700000040a7828 */ /* 0x000fd00000000000 */
[----:B------:R-:W-:-:S08]  /*28e0*/  DFMA R18, -R6, R10, 0.00390625 ;  /* 0x3f7000000612742b */ /* 0x000fd0000000010a */
        /* <DEDUP_REMOVED lines=10> */
[----:B------:R-:W-:Y:S02]  /*2990*/  IMAD.MOV.U32 R4, RZ, RZ, R9 ;  /* 0x000000ffff047224 */ /* 0x000fe400078e0009 */
[----:B------:R-:W-:-:S07]  /*29a0*/  IMAD.MOV.U32 R5, RZ, RZ, R8 ;  /* 0x000000ffff057224 */ /* 0x000fce00078e0008 */
.L_x_59:
[----:B------:R-:W-:Y:S05]  /*29b0*/  BSYNC.RECONVERGENT B0 ;  /* 0x0000000000007941 */ /* 0x000fea0003800200 */
.L_x_58:
[----:B------:R-:W-:Y:S01]  /*29c0*/  IADD3 R6, P0, PT, R2, 0x14, RZ ;  /* 0x0000001402067810 */ /* 0x000fe20007f1e0ff */
[----:B------:R-:W-:Y:S01]  /*29d0*/  IMAD.MOV.U32 R8, RZ, RZ, 0x1 ;  /* 0x00000001ff087424 */ /* 0x000fe200078e00ff */
[----:B------:R-:W-:Y:S01]  /*29e0*/  BSSY.RECONVERGENT B0, `(.L_x_60) ;  /* 0x0000019000007945 */ /* 0x000fe20003800200 */
[----:B------:R-:W-:Y:S01]  /*29f0*/  DADD R30, R30, R4 ;  /* 0x000000001e1e7229 */ /* 0x000fe20000000004 */
[----:B------:R-:W-:-:S06]  /*2a00*/  IADD3.X R7, PT, PT, RZ, R0, RZ, P0, !PT ;  /* 0x00000000ff077210 */ /* 0x000fcc00007fe4ff */
        /* <DEDUP_REMOVED lines=13> */
[----:B------:R-:W-:Y:S01]  /*2ae0*/  IMAD.MOV.U32 R9, RZ, RZ, R7 ;  /* 0x000000ffff097224 */ /* 0x000fe200078e0007 */
[----:B------:R-:W-:Y:S01]  /*2af0*/  MOV R26, 0x3f700000 ;  /* 0x3f700000001a7802 */ /* 0x000fe20000000f00 */
[----:B------:R-:W-:Y:S01]  /*2b00*/  IMAD.MOV.U32 R8, RZ, RZ, R6 ;  /* 0x000000ffff087224 */ /* 0x000fe200078e0006 */
[----:B------:R-:W-:Y:S01]  /*2b10*/  MOV R7, 0x2b40 ;  /* 0x00002b4000077802 */ /* 0x000fe20000000f00 */
[----:B------:R-:W-:-:S07]  /*2b20*/  IMAD.MOV.U32 R27, RZ, RZ, RZ ;  /* 0x000000ffff1b7224 */ /* 0x000fce00078e00ff */
[----:B------:R-:W-:Y:S05]  /*2b30*/  CALL.REL.NOINC `($__internal_0_$__cuda_sm20_div_rn_f64_full) ;  /* 0x0000001400187944 */ /* 0x000fea0003c00000 */
[----:B------:R-:W-:-:S04]  /*2b40*/  LOP3.LUT R9, R9, R8, RZ, 0x3c, !PT ;  /* 0x0000000809097212 */ /* 0x000fc800078e3cff */
[----:B------:R-:W-:-:S04]  /*2b50*/  LOP3.LUT R8, R9, R8, RZ, 0x3c, !PT ;  /* 0x0000000809087212 */ /* 0x000fc800078e3cff */
[----:B------:R-:W-:-:S07]  /*2b60*/  LOP3.LUT R9, R9, R8, RZ, 0x3c, !PT ;  /* 0x0000000809097212 */ /* 0x000fce00078e3cff */
.L_x_61:
[----:B------:R-:W-:Y:S05]  /*2b70*/  BSYNC.RECONVERGENT B0 ;  /* 0x0000000000007941 */ /* 0x000fea0003800200 */
.L_x_60:
        /* <DEDUP_REMOVED lines=24> */
[----:B------:R-:W-:Y:S02]  /*2d00*/  IMAD.MOV.U32 R4, RZ, RZ, R9 ;  /* 0x000000ffff047224 */ /* 0x000fe400078e0009 */
[----:B------:R-:W-:-:S07]  /*2d10*/  IMAD.MOV.U32 R5, RZ, RZ, R8 ;  /* 0x000000ffff057224 */ /* 0x000fce00078e0008 */
.L_x_63:
[----:B------:R-:W-:Y:S05]  /*2d20*/  BSYNC.RECONVERGENT B0 ;  /* 0x0000000000007941 */ /* 0x000fea0003800200 */
.L_x_62:
[----:B------:R-:W-:Y:S01]  /*2d30*/  IADD3 R6, P0, PT, R2, 0x16, RZ ;  /* 0x0000001602067810 */ /* 0x000fe20007f1e0ff */
[----:B------:R-:W-:Y:S01]  /*2d40*/  BSSY.RECONVERGENT B0, `(.L_x_64) ;  /* 0x000001a000007945 */ /* 0x000fe20003800200 */
[----:B------:R-:W-:Y:S01]  /*2d50*/  MOV R8, 0x1 ;  /* 0x0000000100087802 */ /* 0x000fe20000000f00 */
        /* <DEDUP_REMOVED lines=17> */
[----:B------:R-:W-:Y:S02]  /*2e70*/  IMAD.MOV.U32 R8, RZ, RZ, R6 ;  /* 0x000000ffff087224 */ /* 0x000fe400078e0006 */
[----:B------:R-:W-:Y:S02]  /*2e80*/  IMAD.MOV.U32 R27, RZ, RZ, RZ ;  /* 0x000000ffff1b7224 */ /* 0x000fe400078e00ff */
[----:B------:R-:W-:-:S07]  /*2e90*/  IMAD.MOV.U32 R26, RZ, RZ, 0x3f700000 ;  /* 0x3f700000ff1a7424 */ /* 0x000fce00078e00ff */
[----:B------:R-:W-:Y:S05]  /*2ea0*/  CALL.REL.NOINC `($__internal_0_$__cuda_sm20_div_rn_f64_full) ;  /* 0x00000010003c7944 */ /* 0x000fea0003c00000 */
[----:B------:R-:W-:-:S04]  /*2eb0*/  LOP3.LUT R9, R9, R8, RZ, 0x3c, !PT ;  /* 0x0000000809097212 */ /* 0x000fc800078e3cff */
[----:B------:R-:W-:-:S04]  /*2ec0*/  LOP3.LUT R8, R9, R8, RZ, 0x3c, !PT ;  /* 0x0000000809087212 */ /* 0x000fc800078e3cff */
[----:B------:R-:W-:-:S07]  /*2ed0*/  LOP3.LUT R9, R9, R8, RZ, 0x3c, !PT ;  /* 0x0000000809097212 */ /* 0x000fce00078e3cff */
.L_x_65:
[----:B------:R-:W-:Y:S05]  /*2ee0*/  BSYNC.RECONVERGENT B0 ;  /* 0x0000000000007941 */ /* 0x000fea0003800200 */
.L_x_64:
        /* <DEDUP_REMOVED lines=12> */
[----:B------:R-:W-:-:S08]  /*2fb0*/  DMUL R10, R4, 0.000244140625 ;  /* 0x3f300000040a7828 */ /* 0x000fd00000000000 */
[----:B------:R-:W-:-:S08]  /*2fc0*/  DFMA R18, -R6, R10, 0.000244140625 ;  /* 0x3f3000000612742b */ /* 0x000fd0000000010a */
        /* <DEDUP_REMOVED lines=10> */
[----:B------:R-:W-:Y:S02]  /*3070*/  IMAD.MOV.U32 R4, RZ, RZ, R9 ;  /* 0x000000ffff047224 */ /* 0x000fe400078e0009 */
[----:B------:R-:W-:-:S07]  /*3080*/  IMAD.MOV.U32 R5, RZ, RZ, R8 ;  /* 0x000000ffff057224 */ /* 0x000fce00078e0008 */
.L_x_67:
[----:B------:R-:W-:Y:S05]  /*3090*/  BSYNC.RECONVERGENT B0 ;  /* 0x0000000000007941 */ /* 0x000fea0003800200 */
.L_x_66:
        /* <DEDUP_REMOVED lines=24> */
[----:B------:R-:W-:-:S04]  /*3220*/  LOP3.LUT R9, R9, R8, RZ, 0x3c, !PT ;  /* 0x0000000809097212 */ /* 0x000fc800078e3cff */
[----:B------:R-:W-:-:S04]  /*3230*/  LOP3.LUT R8, R9, R8, RZ, 0x3c, !PT ;  /* 0x0000000809087212 */ /* 0x000fc800078e3cff */
[----:B------:R-:W-:-:S07]  /*3240*/  LOP3.LUT R9, R9, R8, RZ, 0x3c, !PT ;  /* 0x0000000809097212 */ /* 0x000fce00078e3cff */
.L_x_69:
[----:B------:R-:W-:Y:S05]  /*3250*/  BSYNC.RECONVERGENT B0 ;  /* 0x0000000000007941 */ /* 0x000fea0003800200 */
.L_x_68:
        /* <DEDUP_REMOVED lines=24> */
[----:B------:R-:W-:Y:S01]  /*33e0*/  MOV R4, R9 ;  /* 0x0000000900047202 */ /* 0x000fe20000000f00 */
[----:B------:R-:W-:-:S07]  /*33f0*/  IMAD.MOV.U32 R5, RZ, RZ, R8 ;  /* 0x000000ffff057224 */ /* 0x000fce00078e0008 */
.L_x_71:
[----:B------:R-:W-:Y:S05]  /*3400*/  BSYNC.RECONVERGENT B0 ;  /* 0x0000000000007941 */ /* 0x000fea0003800200 */
.L_x_70:
        /* <DEDUP_REMOVED lines=27> */
.L_x_73:
[----:B------:R-:W-:Y:S05]  /*35c0*/  BSYNC.RECONVERGENT B0 ;  /* 0x0000000000007941 */ /* 0x000fea0003800200 */
.L_x_72:
        /* <DEDUP_REMOVED lines=12> */
[----:B------:R-:W-:-:S08]  /*3690*/  DMUL R10, R4, 1.52587890625e-05 ;  /* 0x3ef00000040a7828 */ /* 0x000fd00000000000 */
[----:B------:R-:W-:-:S08]  /*36a0*/  DFMA R18, -R6, R10, 1.52587890625e-05 ;  /* 0x3ef000000612742b */ /* 0x000fd0000000010a */
        /* <DEDUP_REMOVED lines=12> */
.L_x_75:
[----:B------:R-:W-:Y:S05]  /*3770*/  BSYNC.RECONVERGENT B0 ;  /* 0x0000000000007941 */ /* 0x000fea0003800200 */
.L_x_74:
        /* <DEDUP_REMOVED lines=27> */
.L_x_77:
[----:B------:R-:W-:Y:S05]  /*3930*/  BSYNC.RECONVERGENT B0 ;  /* 0x0000000000007941 */ /* 0x000fea0003800200 */
.L_x_76:
        /* <DEDUP_REMOVED lines=26> */
.L_x_79:
[----:B------:R-:W-:Y:S05]  /*3ae0*/  BSYNC.RECONVERGENT B0 ;  /* 0x0000000000007941 */ /* 0x000fea0003800200 */
.L_x_78:
[----:B------:R-:W-:Y:S01]  /*3af0*/  IADD3 R6, P0, PT, R2, 0x26, RZ ;  /* 0x0000002602067810 */ /* 0x000fe20007f1e0ff */
[----:B------:R-:W-:Y:S01]  /*3b00*/  IMAD.MOV.U32 R8, RZ, RZ, 0x1 ;  /* 0x00000001ff087424 */ /* 0x000fe200078e00ff */
[----:B------:R-:W0:Y:S01]  /*3b10*/  LDCU.64 UR4, c[0x0][0x358] ;  /* 0x00006b00ff0477ac */ /* 0x000e220008000a00 */
[----:B------:R-:W-:Y:S01]  /*3b20*/  BSSY.RECONVERGENT B0, `(.L_x_80) ;  /* 0x0000019000007945 */ /* 0x000fe20003800200 */
[----:B------:R-:W-:Y:S01]  /*3b30*/  IADD3.X R7, PT, PT, RZ, R0, RZ, P0, !PT ;  /* 0x00000000ff077210 */ /* 0x000fe200007fe4ff */
[----:B------:R-:W-:-:S05]  /*3b40*/  DADD R14, R14, R4 ;  /* 0x000000000e0e7229 */ /* 0x000fca0000000004 */
[----:B------:R-:W1:Y:S08]  /*3b50*/  I2F.F64.U64 R6, R6 ;  /* 0x0000000600067312 */ /* 0x000e700000301800 */
[----:B-1----:R-:W1:Y:S02]  /*3b60*/  MUFU.RCP64H R9, R7 ;  /* 0x0000000700097308 */ /* 0x002e640000001800 */
[----:B-1----:R-:W-:-:S08]  /*3b70*/  DFMA R10, -R6, R8, 1 ;  /* 0x3ff00000060a742b */ /* 0x002fd00000000108 */
        /* <DEDUP_REMOVED lines=9> */
[----:B0-----:R-:W-:Y:S05]  /*3c10*/  @P0 BRA `(.L_x_81) ;  /* 0x0000000000240947 */ /* 0x001fea0003800000 */
        /* <DEDUP_REMOVED lines=9> */
.L_x_81:
[----:B------:R-:W-:Y:S05]  /*3cb0*/  BSYNC.RECONVERGENT B0 ;  /* 0x0000000000007941 */ /* 0x000fea0003800200 */
.L_x_80:
[----:B------:R-:W0:Y:S01]  /*3cc0*/  FRND.F64.TRUNC R6, R16 ;  /* 0x0000001000067313 */ /* 0x000e22000030d800 */
[----:B------:R-:W-:Y:S01]  /*3cd0*/  DADD R12, R12, R8 ;  /* 0x000000000c0c7229 */ /* 0x000fe20000000008 */
[----:B------:R-:W-:Y:S01]  /*3ce0*/  LOP3.LUT R3, R17, 0x80000000, RZ, 0xc0, !PT ;  /* 0x8000000011037812 */ /* 0x000fe200078ec0ff */
[----:B------:R-:W1:Y:S05]  /*3cf0*/  LDCU.64 UR6, c[0x0][0x380] ;  /* 0x00007000ff0677ac */ /* 0x000e6a0008000a00 */
[----:B------:R-:W2:Y:S01]  /*3d00*/  FRND.F64.TRUNC R10, R30 ;  /* 0x0000001e000a7313 */ /* 0x000ea2000030d800 */
[----:B0-----:R-:W-:-:S07]  /*3d10*/  DADD R18, R16, -R6 ;  /* 0x0000000010127229 */ /* 0x001fce0000000806 */
[----:B------:R-:W0:Y:S01]  /*3d20*/  FRND.F64.TRUNC R4, R14 ;  /* 0x0000000e00047313 */ /* 0x000e22000030d800 */
[----:B------:R-:W-:Y:S02]  /*3d30*/  DSETP.NEU.AND P0, PT, R16, R6, PT ;  /* 0x000000061000722a */ /* 0x000fe40003f0d000 */
[----:B--2---:R-:W-:-:S05]  /*3d40*/  DADD R8, R30, -R10 ;  /* 0x000000001e087229 */ /* 0x004fca000000080a */
[----:B------:R-:W2:Y:S01]  /*3d50*/  FRND.F64.TRUNC R6, R12 ;  /* 0x0000000c00067313 */ /* 0x000ea2000030d800 */
[----:B------:R-:W-:Y:S02]  /*3d60*/  FSEL R19, R3, R19, !P0 ;  /* 0x0000001303137208 */ /* 0x000fe40004000000 */
[----:B------:R-:W-:Y:S01]  /*3d70*/  FSEL R18, R18, RZ, P0 ;  /* 0x000000ff12127208 */ /* 0x000fe20000000000 */
[----:B------:R-:W-:Y:S01]  /*3d80*/  DSETP.NEU.AND P0, PT, R30, R10, PT ;  /* 0x0000000a1e00722a */ /* 0x000fe20003f0d000 */
[----:B------:R-:W-:Y:S01]  /*3d90*/  LOP3.LUT R31, R31, 0x80000000, RZ, 0xc0, !PT ;  /* 0x800000001f1f7812 */ /* 0x000fe200078ec0ff */
[----:B0-----:R-:W-:-:S03]  /*3da0*/  DADD R10, R14, -R4 ;  /* 0x000000000e0a7229 */ /* 0x001fc60000000804 */
[----:B------:R-:W-:Y:S01]  /*3db0*/  DADD R18, R18, R18 ;  /* 0x0000000012127229 */ /* 0x000fe20000000012 */
[----:B------:R-:W-:Y:S02]  /*3dc0*/  FSEL R9, R31, R9, !P0 ;  /* 0x000000091f097208 */ /* 0x000fe40004000000 */
[----:B------:R-:W-:Y:S01]  /*3dd0*/  FSEL R8, R8, RZ, P0 ;  /* 0x000000ff08087208 */ /* 0x000fe20000000000 */
[----:B------:R-:W-:Y:S01]  /*3de0*/  DSETP.NEU.AND P0, PT, R14, R4, PT ;  /* 0x000000040e00722a */ /* 0x000fe20003f0d000 */
[----:B------:R-:W-:Y:S01]  /*3df0*/  LOP3.LUT R15, R15, 0x80000000, RZ, 0xc0, !PT ;  /* 0x800000000f0f7812 */ /* 0x000fe200078ec0ff */
[----:B--2---:R-:W-:-:S03]  /*3e00*/  DADD R4, R12, -R6 ;  /* 0x000000000c047229 */ /* 0x004fc60000000806 */
[----:B------:R-:W-:Y:S01]  /*3e10*/  DFMA R18, R8, 4, -R18 ;  /* 0x401000000812782b */ /* 0x000fe20000000812 */
[----:B------:R-:W-:Y:S02]  /*3e20*/  FSEL R9, R15, R11, !P0 ;  /* 0x0000000b0f097208 */ /* 0x000fe40004000000 */
[----:B------:R-:W-:Y:S01]  /*3e30*/  FSEL R8, R10, RZ, P0 ;  /* 0x000000ff0a087208 */ /* 0x000fe20000000000 */
[----:B------:R-:W-:Y:S01]  /*3e40*/  DSETP.NEU.AND P0, PT, R12, R6, PT ;  /* 0x000000060c00722a */ /* 0x000fe20003f0d000 */
[----:B------:R-:W-:-:S04]  /*3e50*/  LOP3.LUT R13, R13, 0x80000000, RZ, 0xc0, !PT ;  /* 0x800000000d0d7812 */ /* 0x000fc800078ec0ff */
[----:B------:R-:W-:Y:S01]  /*3e60*/  DADD R18, R18, -R8 ;  /* 0x0000000012127229 */ /* 0x000fe20000000808 */
[----:B------:R-:W-:Y:S02]  /*3e70*/  FSEL R5, R13, R5, !P0 ;  /* 0x000000050d057208 */ /* 0x000fe40004000000 */
[----:B------:R-:W-:-:S06]  /*3e80*/  FSEL R4, R4, RZ, P0 ;  /* 0x000000ff04047208 */ /* 0x000fcc0000000000 */
[----:B------:R-:W-:-:S06]  /*3e90*/  DADD R18, R18, -R4 ;  /* 0x0000000012127229 */ /* 0x000fcc0000000804 */
[----:B------:R-:W0:Y:S04]  /*3ea0*/  FRND.F64.TRUNC R4, R18 ;  /* 0x0000001200047313 */ /* 0x000e28000030d800 */
[----:B------:R-:W-:Y:S01]  /*3eb0*/  LOP3.LUT R3, R19, 0x80000000, RZ, 0xc0, !PT ;  /* 0x8000000013037812 */ /* 0x000fe200078ec0ff */
[C-C-:B0-----:R-:W-:Y:S02]  /*3ec0*/  DADD R6, R18.reuse, -R4.reuse ;  /* 0x0000000012067229 */ /* 0x141fe40000000804 */
[----:B------:R-:W-:-:S08]  /*3ed0*/  DSETP.NEU.AND P0, PT, R18, R4, PT ;  /* 0x000000041200722a */ /* 0x000fd00003f0d000 */
[----:B------:R-:W-:Y:S02]  /*3ee0*/  FSEL R7, R3, R7, !P0 ;  /* 0x0000000703077208 */ /* 0x000fe40004000000 */
[----:B------:R-:W-:-:S06]  /*3ef0*/  FSEL R6, R6, RZ, P0 ;  /* 0x000000ff06067208 */ /* 0x000fcc0000000000 */
[C---:B------:R-:W-:Y:S02]  /*3f00*/  DADD R4, R6.reuse, 1 ;  /* 0x3ff0000006047429 */ /* 0x040fe40000000000 */
[----:B------:R-:W-:-:S08]  /*3f10*/  DSETP.GEU.AND P0, PT, R6, RZ, PT ;  /* 0x000000ff0600722a */ /* 0x000fd00003f0e000 */
[----:B------:R-:W-:Y:S02]  /*3f20*/  FSEL R4, R4, R6, !P0 ;  /* 0x0000000604047208 */ /* 0x000fe40004000000 */
[----:B------:R-:W-:Y:S02]  /*3f30*/  FSEL R5, R5, R7, !P0 ;  /* 0x0000000705057208 */ /* 0x000fe40004000000 */
[----:B-1----:R-:W-:-:S04]  /*3f40*/  IADD3 R2, P0, PT, R2, UR6, RZ ;  /* 0x0000000602027c10 */ /* 0x002fc8000ff1e0ff */
[----:B------:R-:W-:Y:S01]  /*3f50*/  DMUL R4, R4, 16 ;  /* 0x4030000004047828 */ /* 0x000fe20000000000 */
[----:B------:R-:W-:-:S09]  /*3f60*/  IADD3.X R3, PT, PT, R0, UR7, RZ, P0, !PT ;  /* 0x0000000700037c10 */ /* 0x000fd200087fe4ff */
[----:B------:R-:W0:Y:S02]  /*3f70*/  F2I.S64.F64.TRUNC R4, R4 ;  /* 0x0000000400047311 */ /* 0x000e24000030d900 */
[----:B0-----:R-:W-:Y:S01]  /*3f80*/  STG.E.64 desc[UR4][R2.64], R4 ;  /* 0x0000000402007986 */ /* 0x001fe2000c101b04 */
[----:B------:R-:W-:Y:S05]  /*3f90*/  EXIT ;  /* 0x000000000000794d */ /* 0x000fea0003800000 */
        .weak           $__internal_0_$__cuda_sm20_div_rn_f64_full
        .type           $__internal_0_$__cuda_sm20_div_rn_f64_full,@function
        .size           $__internal_0_$__cuda_sm20_div_rn_f64_full,($__internal_1_$__cuda_sm20_rem_s64 - $__internal_0_$__cuda_sm20_div_rn_f64_full)
$__internal_0_$__cuda_sm20_div_rn_f64_full:
[C---:B------:R-:W-:Y:S01]  /*3fa0*/  FSETP.GEU.AND P1, PT, |R9|.reuse, 1.469367938527859385e-39, PT ;  /* 0x001000000900780b */ /* 0x040fe20003f2e200 */
[--C-:B------:R-:W-:Y:S01]  /*3fb0*/  IMAD.MOV.U32 R10, RZ, RZ, R8.reuse ;  /* 0x000000ffff0a7224 */ /* 0x100fe200078e0008 */
[----:B------:R-:W-:Y:S01]  /*3fc0*/  LOP3.LUT R20, R9, 0x800fffff, RZ, 0xc0, !PT ;  /* 0x800fffff09147812 */ /* 0x000fe200078ec0ff */
[----:B------:R-:W-:Y:S01]  /*3fd0*/  IMAD.MOV.U32 R11, RZ, RZ, R9 ;  /* 0x000000ffff0b7224 */ /* 0x000fe200078e0009 */
[----:B------:R-:W-:Y:S01]  /*3fe0*/  MOV R37, R26 ;  /* 0x0000001a00257202 */ /* 0x000fe20000000f00 */
[----:B------:R-:W-:Y:S01]  /*3ff0*/  IMAD.MOV.U32 R32, RZ, RZ, 0x1 ;  /* 0x00000001ff207424 */ /* 0x000fe200078e00ff */
[----:B------:R-:W-:Y:S01]  /*4000*/  LOP3.LUT R21, R20, 0x3ff00000, RZ, 0xfc, !PT ;  /* 0x3ff0000014157812 */ /* 0x000fe200078efcff */
[----:B------:R-:W-:Y:S01]  /*4010*/  IMAD.MOV.U32 R20, RZ, RZ, R8 ;  /* 0x000000ffff147224 */ /* 0x000fe200078e0008 */
[C---:B------:R-:W-:Y:S01]  /*4020*/  FSETP.GEU.AND P3, PT, |R37|.reuse, 1.469367938527859385e-39, PT ;  /* 0x001000002500780b */ /* 0x040fe20003f6e200 */
[----:B------:R-:W-:Y:S01]  /*4030*/  IMAD.MOV.U32 R36, RZ, RZ, R27 ;  /* 0x000000ffff247224 */ /* 0x000fe200078e001b */
[----:B------:R-:W-:Y:S01]  /*4040*/  LOP3.LUT R8, R37, 0x7ff00000, RZ, 0xc0, !PT ;  /* 0x7ff0000025087812 */ /* 0x000fe200078ec0ff */
[----:B------:R-:W-:Y:S01]  /*4050*/  BSSY.RECONVERGENT B1, `(.L_x_82) ;  /* 0x0000055000017945 */ /* 0x000fe20003800200 */
[----:B------:R-:W-:Y:S01]  /*4060*/  LOP3.LUT R26, R9, 0x7ff00000, RZ, 0xc0, !PT ;  /* 0x7ff00000091a7812 */ /* 0x000fe200078ec0ff */
[----:B------:R-:W-:Y:S01]  /*4070*/  @!P1 DMUL R20, R10, 8.98846567431157953865e+307 ;  /* 0x7fe000000a149828 */ /* 0x000fe20000000000 */
[----:B------:R-:W-:-:S02]  /*4080*/  IMAD.MOV.U32 R9, RZ, RZ, 0x1ca00000 ;  /* 0x1ca00000ff097424 */ /* 0x000fc400078e00ff */
[C---:B------:R-:W-:Y:S01]  /*4090*/  ISETP.GE.U32.AND P2, PT, R8.reuse, R26, PT ;  /* 0x0000001a0800720c */ /* 0x040fe20003f46070 */
[----:B------:R-:W-:Y:S02]  /*40a0*/  IMAD.MOV.U32 R38, RZ, RZ, R36 ;  /* 0x000000ffff267224 */ /* 0x000fe400078e0024 */
[----:B------:R-:W0:Y:S02]  /*40b0*/  MUFU.RCP64H R33, R21 ;  /* 0x0000001500217308 */ /* 0x000e240000001800 */
[----:B------:R-:W-:Y:S02]  /*40c0*/  @!P3 LOP3.LUT R27, R11, 0x7ff00000, RZ, 0xc0, !PT ;  /* 0x7ff000000b1bb812 */ /* 0x000fe400078ec0ff */
[----:B------:R-:W-:Y:S02]  /*40d0*/  @!P1 LOP3.LUT R26, R21, 0x7ff00000, RZ, 0xc0, !PT ;  /* 0x7ff00000151a9812 */ /* 0x000fe400078ec0ff */
[----:B------:R-:W-:Y:S02]  /*40e0*/  @!P3 ISETP.GE.U32.AND P4, PT, R8, R27, PT ;  /* 0x0000001b0800b20c */ /* 0x000fe40003f86070 */
[----:B------:R-:W-:-:S04]  /*40f0*/  SEL R27, R9, 0x63400000, !P2 ;  /* 0x63400000091b7807 */ /* 0x000fc80005000000 */
[----:B------:R-:W-:Y:S02]  /*4100*/  LOP3.LUT R39, R27, 0x800fffff, R37, 0xf8, !PT ;  /* 0x800fffff1b277812 */ /* 0x000fe400078ef825 */
[----:B------:R-:W-:Y:S01]  /*4110*/  MOV R27, R8 ;  /* 0x00000008001b7202 */ /* 0x000fe20000000f00 */
[----:B0-----:R-:W-:-:S08]  /*4120*/  DFMA R28, R32, -R20, 1 ;  /* 0x3ff00000201c742b */ /* 0x001fd00000000814 */
[----:B------:R-:W-:-:S08]  /*4130*/  DFMA R28, R28, R28, R28 ;  /* 0x0000001c1c1c722b */ /* 0x000fd0000000001c */
[----:B------:R-:W-:Y:S01]  /*4140*/  DFMA R32, R32, R28, R32 ;  /* 0x0000001c2020722b */ /* 0x000fe20000000020 */
[----:B------:R-:W-:-:S04]  /*4150*/  @!P3 SEL R28, R9, 0x63400000, !P4 ;  /* 0x63400000091cb807 */ /* 0x000fc80006000000 */
[----:B------:R-:W-:-:S03]  /*4160*/  @!P3 LOP3.LUT R28, R28, 0x80000000, R37, 0xf8, !PT ;  /* 0x800000001c1cb812 */ /* 0x000fc600078ef825 */
[----:B------:R-:W-:Y:S01]  /*4170*/  DFMA R40, R32, -R20, 1 ;  /* 0x3ff000002028742b */ /* 0x000fe20000000814 */
[----:B------:R-:W-:Y:S01]  /*4180*/  @!P3 LOP3.LUT R29, R28, 0x100000, RZ, 0xfc, !PT ;  /* 0x001000001c1db812 */ /* 0x000fe200078efcff */
[----:B------:R-:W-:-:S06]  /*4190*/  @!P3 IMAD.MOV.U32 R28, RZ, RZ, RZ ;  /* 0x000000ffff1cb224 */ /* 0x000fcc00078e00ff */
[----:B------:R-:W-:Y:S02]  /*41a0*/  DFMA R40, R32, R40, R32 ;  /* 0x000000282028722b */ /* 0x000fe40000000020 */
[----:B------:R-:W-:-:S08]  /*41b0*/  @!P3 DFMA R38, R38, 2, -R28 ;  /* 0x400000002626b82b */ /* 0x000fd0000000081c */
[----:B------:R-:W-:Y:S02]  /*41c0*/  DMUL R28, R40, R38 ;  /* 0x00000026281c7228 */ /* 0x000fe40000000000 */
[----:B------:R-:W-:-:S06]  /*41d0*/  @!P3 LOP3.LUT R27, R39, 0x7ff00000, RZ, 0xc0, !PT ;  /* 0x7ff00000271bb812 */ /* 0x000fcc00078ec0ff */
[----:B------:R-:W-:-:S08]  /*41e0*/  DFMA R32, R28, -R20, R38 ;  /* 0x800000141c20722b */ /* 0x000fd00000000026 */
[----:B------:R-:W-:Y:S01]  /*41f0*/  DFMA R32, R40, R32, R28 ;  /* 0x000000202820722b */ /* 0x000fe2000000001c */
[----:B------:R-:W-:-:S05]  /*4200*/  VIADD R28, R27, 0xffffffff ;  /* 0xffffffff1b1c7836 */ /* 0x000fca0000000000 */
[----:B------:R-:W-:Y:S01]  /*4210*/  ISETP.GT.U32.AND P1, PT, R28, 0x7feffffe, PT ;  /* 0x7feffffe1c00780c */ /* 0x000fe20003f24070 */
[----:B------:R-:W-:-:S05]  /*4220*/  VIADD R28, R26, 0xffffffff ;  /* 0xffffffff1a1c7836 */ /* 0x000fca0000000000 */
[----:B------:R-:W-:-:S13]  /*4230*/  ISETP.GT.U32.OR P1, PT, R28, 0x7feffffe, P1 ;  /* 0x7feffffe1c00780c */ /* 0x000fda0000f24470 */
[----:B------:R-:W-:Y:S05]  /*4240*/  @P1 BRA `(.L_x_83) ;  /* 0x0000000000741947 */ /* 0x000fea0003800000 */
[----:B------:R-:W-:-:S04]  /*4250*/  LOP3.LUT R26, R11, 0x7ff00000, RZ, 0xc0, !PT ;  /* 0x7ff000000b1a7812 */ /* 0x000fc800078ec0ff */
[CC--:B------:R-:W-:Y:S02]  /*4260*/  VIADDMNMX R27, R8.reuse, -R26.reuse, 0xb9600000, !PT ;  /* 0xb9600000081b7446 */ /* 0x0c0fe4000780091a */
[----:B------:R-:W-:Y:S02]  /*4270*/  ISETP.GE.U32.AND P1, PT, R8, R26, PT ;  /* 0x0000001a0800720c */ /* 0x000fe40003f26070 */
[----:B------:R-:W-:Y:S02]  /*4280*/  VIMNMX R27, PT, PT, R27, 0x46a00000, PT ;  /* 0x46a000001b1b7848 */ /* 0x000fe40003fe0100 */
[----:B------:R-:W-:Y:S02]  /*4290*/  SEL R9, R9, 0x63400000, !P1 ;  /* 0x6340000009097807 */ /* 0x000fe40004800000 */
[----:B------:R-:W-:-:S03]  /*42a0*/  MOV R26, RZ ;  /* 0x000000ff001a7202 */ /* 0x000fc60000000f00 */
[----:B------:R-:W-:-:S04]  /*42b0*/  IMAD.IADD R9, R27, 0x1, -R9 ;  /* 0x000000011b097824 */ /* 0x000fc800078e0a09 */
[----:B------:R-:W-:-:S06]  /*42c0*/  VIADD R27, R9, 0x7fe00000 ;  /* 0x7fe00000091b7836 */ /* 0x000fcc0000000000 */
[----:B------:R-:W-:-:S10]  /*42d0*/  DMUL R28, R32, R26 ;  /* 0x0000001a201c7228 */ /* 0x000fd40000000000 */
[----:B------:R-:W-:-:S13]  /*42e0*/  FSETP.GTU.AND P1, PT, |R29|, 1.469367938527859385e-39, PT ;  /* 0x001000001d00780b */ /* 0x000fda0003f2c200 */
[----:B------:R-:W-:Y:S05]  /*42f0*/  @P1 BRA `(.L_x_84) ;  /* 0x0000000000a81947 */ /* 0x000fea0003800000 */
[----:B------:R-:W-:Y:S01]  /*4300*/  DFMA R20, R32, -R20, R38 ;  /* 0x800000142014722b */ /* 0x000fe20000000026 */
[----:B------:R-:W-:-:S09]  /*4310*/  IMAD.MOV.U32 R26, RZ, RZ, RZ ;  /* 0x000000ffff1a7224 */ /* 0x000fd200078e00ff */
[C---:B------:R-:W-:Y:S02]  /*4320*/  FSETP.NEU.AND P1, PT, R21.reuse, RZ, PT ;  /* 0x000000ff1500720b */ /* 0x040fe40003f2d000 */
[----:B------:R-:W-:-:S04]  /*4330*/  LOP3.LUT R10, R21, 0x80000000, R11, 0x48, !PT ;  /* 0x80000000150a7812 */ /* 0x000fc800078e480b */
[----:B------:R-:W-:-:S07]  /*4340*/  LOP3.LUT R27, R10, R27, RZ, 0xfc, !PT ;  /* 0x0000001b0a1b7212 */ /* 0x000fce00078efcff */
[----:B------:R-:W-:Y:S05]  /*4350*/  @!P1 BRA `(.L_x_84) ;  /* 0x0000000000909947 */ /* 0x000fea0003800000 */
[----:B------:R-:W-:Y:S01]  /*4360*/  IMAD.MOV R21, RZ, RZ, -R9 ;  /* 0x000000ffff157224 */ /* 0x000fe200078e0a09 */
[----:B------:R-:W-:Y:S01]  /*4370*/  IADD3 R9, PT, PT, -R9, -0x43300000, RZ ;  /* 0xbcd0000009097810 */ /* 0x000fe20007ffe1ff */
[----:B------:R-:W-:-:S06]  /*4380*/  IMAD.MOV.U32 R20, RZ, RZ, RZ ;  /* 0x000000ffff147224 */ /* 0x000fcc00078e00ff */
[----:B------:R-:W-:Y:S02]  /*4390*/  DFMA R20, R28, -R20, R32 ;  /* 0x800000141c14722b */ /* 0x000fe40000000020 */
[----:B------:R-:W-:-:S08]  /*43a0*/  DMUL.RP R32, R32, R26 ;  /* 0x0000001a20207228 */ /* 0x000fd00000008000 */
[----:B------:R-:W-:Y:S02]  /*43b0*/  FSETP.NEU.AND P1, PT, |R21|, R9, PT ;  /* 0x000000091500720b */ /* 0x000fe40003f2d200 */
[----:B------:R-:W-:Y:S02]  /*43c0*/  LOP3.LUT R10, R33, R10, RZ, 0x3c, !PT ;  /* 0x0000000a210a7212 */ /* 0x000fe400078e3cff */
[----:B------:R-:W-:Y:S02]  /*43d0*/  FSEL R8, R32, R28, !P1 ;  /* 0x0000001c20087208 */ /* 0x000fe40004800000 */
[----:B------:R-:W-:-:S03]  /*43e0*/  FSEL R10, R10, R29, !P1 ;  /* 0x0000001d0a0a7208 */ /* 0x000fc60004800000 */
[----:B------:R-:W-:Y:S01]  /*43f0*/  IMAD.MOV.U32 R28, RZ, RZ, R8 ;  /* 0x000000ffff1c7224 */ /* 0x000fe200078e0008 */
[----:B------:R-:W-:Y:S01]  /*4400*/  MOV R29, R10 ;  /* 0x0000000a001d7202 */ /* 0x000fe20000000f00 */
[----:B------:R-:W-:Y:S06]  /*4410*/  BRA `(.L_x_84) ;  /* 0x0000000000607947 */ /* 0x000fec0003800000 */
.L_x_83:
[----:B------:R-:W-:-:S14]  /*4420*/  DSETP.NAN.AND P1, PT, R36, R36, PT ;  /* 0x000000242400722a */ /* 0x000fdc0003f28000 */
[----:B------:R-:W-:Y:S05]  /*4430*/  @P1 BRA `(.L_x_85) ;  /* 0x00000000004c1947 */ /* 0x000fea0003800000 */
[----:B------:R-:W-:-:S14]  /*4440*/  DSETP.NAN.AND P1, PT, R10, R10, PT ;  /* 0x0000000a0a00722a */ /* 0x000fdc0003f28000 */
[----:B------:R-:W-:Y:S05]  /*4450*/  @P1 BRA `(.L_x_86) ;  /* 0x0000000000341947 */ /* 0x000fea0003800000 */
[----:B------:R-:W-:Y:S01]  /*4460*/  ISETP.NE.AND P1, PT, R27, R26, PT ;  /* 0x0000001a1b00720c */ /* 0x000fe20003f25270 */
[----:B------:R-:W-:Y:S02]  /*4470*/  IMAD.MOV.U32 R28, RZ, RZ, 0x0 ;  /* 0x00000000ff1c7424 */ /* 0x000fe400078e00ff */
[----:B------:R-:W-:-:S10]  /*4480*/  IMAD.MOV.U32 R29, RZ, RZ, -0x80000 ;  /* 0xfff80000ff1d7424 */ /* 0x000fd400078e00ff */
[----:B------:R-:W-:Y:S05]  /*4490*/  @!P1 BRA `(.L_x_84) ;  /* 0x0000000000409947 */ /* 0x000fea0003800000 */
[----:B------:R-:W-:Y:S02]  /*44a0*/  ISETP.NE.AND P1, PT, R27, 0x7ff00000, PT ;  /* 0x7ff000001b00780c */ /* 0x000fe40003f25270 */
[----:B------:R-:W-:Y:S02]  /*44b0*/  LOP3.LUT R10, R37, 0x80000000, R11, 0x48, !PT ;  /* 0x80000000250a7812 */ /* 0x000fe400078e480b */
[----:B------:R-:W-:-:S13]  /*44c0*/  ISETP.EQ.OR P1, PT, R26, RZ, !P1 ;  /* 0x000000ff1a00720c */ /* 0x000fda0004f22670 */
[----:B------:R-:W-:Y:S01]  /*44d0*/  @P1 LOP3.LUT R8, R10, 0x7ff00000, RZ, 0xfc, !PT ;  /* 0x7ff000000a081812 */ /* 0x000fe200078efcff */
[----:B------:R-:W-:Y:S01]  /*44e0*/  @!P1 IMAD.MOV.U32 R28, RZ, RZ, RZ ;  /* 0x000000ffff1c9224 */ /* 0x000fe200078e00ff */
[----:B------:R-:W-:Y:S01]  /*44f0*/  @P1 MOV R28, RZ ;  /* 0x000000ff001c1202 */ /* 0x000fe20000000f00 */
[----:B------:R-:W-:Y:S02]  /*4500*/  @!P1 IMAD.MOV.U32 R29, RZ, RZ, R10 ;  /* 0x000000ffff1d9224 */ /* 0x000fe400078e000a */
[----:B------:R-:W-:Y:S01]  /*4510*/  @P1 IMAD.MOV.U32 R29, RZ, RZ, R8 ;  /* 0x000000ffff1d1224 */ /* 0x000fe200078e0008 */
[----:B------:R-:W-:Y:S06]  /*4520*/  BRA `(.L_x_84) ;  /* 0x00000000001c7947 */ /* 0x000fec0003800000 */
.L_x_86:
[----:B------:R-:W-:Y:S01]  /*4530*/  LOP3.LUT R8, R11, 0x80000, RZ, 0xfc, !PT ;  /* 0x000800000b087812 */ /* 0x000fe200078efcff */
[----:B------:R-:W-:-:S04]  /*4540*/  IMAD.MOV.U32 R28, RZ, RZ, R10 ;  /* 0x000000ffff1c7224 */ /* 0x000fc800078e000a */
[----:B------:R-:W-:Y:S01]  /*4550*/  IMAD.MOV.U32 R29, RZ, RZ, R8 ;  /* 0x000000ffff1d7224 */ /* 0x000fe200078e0008 */
[----:B------:R-:W-:Y:S06]  /*4560*/  BRA `(.L_x_84) ;  /* 0x00000000000c7947 */ /* 0x000fec0003800000 */
.L_x_85:
[----:B------:R-:W-:Y:S02]  /*4570*/  LOP3.LUT R8, R37, 0x80000, RZ, 0xfc, !PT ;  /* 0x0008000025087812 */ /* 0x000fe400078efcff */
[----:B------:R-:W-:-:S03]  /*4580*/  MOV R28, R36 ;  /* 0x00000024001c7202 */ /* 0x000fc60000000f00 */
[----:B------:R-:W-:-:S07]  /*4590*/  IMAD.MOV.U32 R29, RZ, RZ, R8 ;  /* 0x000000ffff1d7224 */ /* 0x000fce00078e0008 */
.L_x_84:
[----:B------:R-:W-:Y:S05]  /*45a0*/  BSYNC.RECONVERGENT B1 ;  /* 0x0000000000017941 */ /* 0x000fea0003800200 */
.L_x_82:
[----:B------:R-:W-:Y:S01]  /*45b0*/  MOV R10, R7 ;  /* 0x00000007000a7202 */ /* 0x000fe20000000f00 */
[----:B------:R-:W-:Y:S02]  /*45c0*/  IMAD.MOV.U32 R11, RZ, RZ, 0x0 ;  /* 0x00000000ff0b7424 */ /* 0x000fe400078e00ff */
[----:B------:R-:W-:Y:S02]  /*45d0*/  IMAD.MOV.U32 R9, RZ, RZ, R28 ;  /* 0x000000ffff097224 */ /* 0x000fe400078e001c */
[----:B------:R-:W-:Y:S01]  /*45e0*/  IMAD.MOV.U32 R8, RZ, RZ, R29 ;  /* 0x000000ffff087224 */ /* 0x000fe200078e001d */
[----:B------:R-:W-:Y:S06]  /*45f0*/  RET.REL.NODEC R10 `(_Z9addKernelPl) ;  /* 0xffffffb80a807950 */ /* 0x000fec0003c3ffff */
        .weak           $__internal_1_$__cuda_sm20_rem_s64
        .type           $__internal_1_$__cuda_sm20_rem_s64,@function
        .size           $__internal_1_$__cuda_sm20_rem_s64,($__internal_2_$__cuda_sm20_rem_u64 - $__internal_1_$__cuda_sm20_rem_s64)
$__internal_1_$__cuda_sm20_rem_s64:
[----:B------:R-:W-:Y:S02]  /*4600*/  IADD3 R20, P2, PT, RZ, -R9, RZ ;  /* 0x80000009ff147210 */ /* 0x000fe40007f5e0ff */
[----:B------:R-:W-:-:S03]  /*4610*/  ISETP.GE.AND P1, PT, R8, RZ, PT ;  /* 0x000000ff0800720c */ /* 0x000fc60003f26270 */
[----:B------:R-:W-:Y:S01]  /*4620*/  IMAD.X R21, RZ, RZ, ~R8, P2 ;  /* 0x000000ffff157224 */ /* 0x000fe200010e0e08 */
[----:B------:R-:W-:-:S04]  /*4630*/  SEL R20, R20, R9, !P1 ;  /* 0x0000000914147207 */ /* 0x000fc80004800000 */
[----:B------:R-:W-:-:S04]  /*4640*/  SEL R21, R21, R8, !P1 ;  /* 0x0000000815157207 */ /* 0x000fc80004800000 */
[----:B------:R-:W0:Y:S08]  /*4650*/  I2F.U64.RP R26, R20 ;  /* 0x00000014001a7312 */ /* 0x000e300000309000 */
[----:B0-----:R-:W0:Y:S02]  /*4660*/  MUFU.RCP R26, R26 ;  /* 0x0000001a001a7308 */ /* 0x001e240000001000 */
[----:B0-----:R-:W-:-:S06]  /*4670*/  VIADD R26, R26, 0x1ffffffe ;  /* 0x1ffffffe1a1a7836 */ /* 0x001fcc0000000000 */
[----:B------:R-:W0:Y:S02]  /*4680*/  F2I.U64.TRUNC R28, R26 ;  /* 0x0000001a001c7311 */ /* 0x000e24000020d800 */
[----:B0-----:R-:W-:-:S04]  /*4690*/  IMAD.WIDE.U32 R36, R28, R20, RZ ;  /* 0x000000141c247225 */ /* 0x001fc800078e00ff */
[C---:B------:R-:W-:Y:S01]  /*46a0*/  IMAD R26, R28.reuse, R21, R37 ;  /* 0x000000151c1a7224 */ /* 0x040fe200078e0225 */
[----:B------:R-:W-:Y:S01]  /*46b0*/  IADD3 R27, P1, PT, RZ, -R36, RZ ;  /* 0x80000024ff1b7210 */ /* 0x000fe20007f3e0ff */
[----:B------:R-:W-:Y:S02]  /*46c0*/  IMAD.MOV.U32 R37, RZ, RZ, R28 ;  /* 0x000000ffff257224 */ /* 0x000fe400078e001c */
[----:B------:R-:W-:Y:S02]  /*46d0*/  IMAD R26, R29, R20, R26 ;  /* 0x000000141d1a7224 */ /* 0x000fe400078e021a */
[----:B------:R-:W-:-:S03]  /*46e0*/  IMAD.HI.U32 R36, R28, R27, RZ ;  /* 0x0000001b1c247227 */ /* 0x000fc600078e00ff */
[----:B------:R-:W-:-:S05]  /*46f0*/  IADD3.X R26, PT, PT, RZ, ~R26, RZ, P1, !PT ;  /* 0x8000001aff1a7210 */ /* 0x000fca0000ffe4ff */
[----:B------:R-:W-:-:S04]  /*4700*/  IMAD.WIDE.U32 R36, P1, R28, R26, R36 ;  /* 0x0000001a1c247225 */ /* 0x000fc80007820024 */
[C---:B------:R-:W-:Y:S02]  /*4710*/  IMAD R28, R29.reuse, R26, RZ ;  /* 0x0000001a1d1c7224 */ /* 0x040fe400078e02ff */
[----:B------:R-:W-:-:S04]  /*4720*/  IMAD.HI.U32 R27, P2, R29, R27, R36 ;  /* 0x0000001b1d1b7227 */ /* 0x000fc80007840024 */
[----:B------:R-:W-:Y:S01]  /*4730*/  IMAD.HI.U32 R26, R29, R26, RZ ;  /* 0x0000001a1d1a7227 */ /* 0x000fe200078e00ff */
[----:B------:R-:W-:-:S03]  /*4740*/  IADD3 R37, P3, PT, R28, R27, RZ ;  /* 0x0000001b1c257210 */ /* 0x000fc60007f7e0ff */
[----:B------:R-:W-:Y:S02]  /*4750*/  IMAD.X R26, R26, 0x1, R29, P1 ;  /* 0x000000011a1a7824 */ /* 0x000fe400008e061d */
[----:B------:R-:W-:-:S03]  /*4760*/  IMAD.WIDE.U32 R38, R37, R20, RZ ;  /* 0x0000001425267225 */ /* 0x000fc600078e00ff */
[----:B------:R-:W-:Y:S01]  /*4770*/  IADD3.X R26, PT, PT, RZ, RZ, R26, P3, P2 ;  /* 0x000000ffff1a7210 */ /* 0x000fe20001fe441a */
[----:B------:R-:W-:Y:S01]  /*4780*/  IMAD R28, R37, R21, R39 ;  /* 0x00000015251c7224 */ /* 0x000fe200078e0227 */
[----:B------:R-:W-:-:S03]  /*4790*/  IADD3 R27, P1, PT, RZ, -R38, RZ ;  /* 0x80000026ff1b7210 */ /* 0x000fc60007f3e0ff */
[----:B------:R-:W-:Y:S02]  /*47a0*/  IMAD R28, R26, R20, R28 ;  /* 0x000000141a1c7224 */ /* 0x000fe400078e021c */
[----:B------:R-:W-:-:S04]  /*47b0*/  IMAD.HI.U32 R36, R37, R27, RZ ;  /* 0x0000001b25247227 */ /* 0x000fc800078e00ff */
[----:B------:R-:W-:-:S04]  /*47c0*/  IMAD.X R28, RZ, RZ, ~R28, P1 ;  /* 0x000000ffff1c7224 */ /* 0x000fc800008e0e1c */
[----:B------:R-:W-:-:S04]  /*47d0*/  IMAD.WIDE.U32 R36, P2, R37, R28, R36 ;  /* 0x0000001c25247225 */ /* 0x000fc80007840024 */
[----:B------:R-:W-:-:S04]  /*47e0*/  IMAD.HI.U32 R29, R26, R28, RZ ;  /* 0x0000001c1a1d7227 */ /* 0x000fc800078e00ff */
[----:B------:R-:W-:Y:S01]  /*47f0*/  IMAD.HI.U32 R27, P1, R26, R27, R36 ;  /* 0x0000001b1a1b7227 */ /* 0x000fe20007820024 */
[----:B------:R-:W-:Y:S02]  /*4800*/  IADD3.X R29, PT, PT, R29, R26, RZ, P2, !PT ;  /* 0x0000001a1d1d7210 */ /* 0x000fe400017fe4ff */
[----:B------:R-:W-:Y:S01]  /*4810*/  ISETP.GE.AND P2, PT, R10, RZ, PT ;  /* 0x000000ff0a00720c */ /* 0x000fe20003f46270 */
[----:B------:R-:W-:Y:S01]  /*4820*/  IMAD R28, R26, R28, RZ ;  /* 0x0000001c1a1c7224 */ /* 0x000fe200078e02ff */
[----:B------:R-:W-:Y:S01]  /*4830*/  IADD3 R26, P4, PT, RZ, -R11, RZ ;  /* 0x8000000bff1a7210 */ /* 0x000fe20007f9e0ff */
[----:B------:R-:W-:-:S03]  /*4840*/  IMAD.MOV.U32 R37, RZ, RZ, RZ ;  /* 0x000000ffff257224 */ /* 0x000fc600078e00ff */
[----:B------:R-:W-:Y:S02]  /*4850*/  IADD3 R27, P3, PT, R28, R27, RZ ;  /* 0x0000001b1c1b7210 */ /* 0x000fe40007f7e0ff */
[----:B------:R-:W-:Y:S01]  /*4860*/  SEL R26, R26, R11, !P2 ;  /* 0x0000000b1a1a7207 */ /* 0x000fe20005000000 */
[----:B------:R-:W-:Y:S01]  /*4870*/  IMAD.X R11, RZ, RZ, ~R10, P4 ;  /* 0x000000ffff0b7224 */ /* 0x000fe200020e0e0a */
[----:B------:R-:W-:-:S03]  /*4880*/  IADD3.X R29, PT, PT, RZ, RZ, R29, P3, P1 ;  /* 0x000000ffff1d7210 */ /* 0x000fc60001fe241d */
[----:B------:R-:W-:Y:S01]  /*4890*/  IMAD.HI.U32 R36, R27, R26, RZ ;  /* 0x0000001a1b247227 */ /* 0x000fe200078e00ff */
[----:B------:R-:W-:-:S05]  /*48a0*/  SEL R11, R11, R10, !P2 ;  /* 0x0000000a0b0b7207 */ /* 0x000fca0005000000 */
[----:B------:R-:W-:-:S04]  /*48b0*/  IMAD.WIDE.U32 R36, R27, R11, R36 ;  /* 0x0000000b1b247225 */ /* 0x000fc800078e0024 */
[C---:B------:R-:W-:Y:S02]  /*48c0*/  IMAD R10, R29.reuse, R11, RZ ;  /* 0x0000000b1d0a7224 */ /* 0x040fe400078e02ff */
[----:B------:R-:W-:-:S04]  /*48d0*/  IMAD.HI.U32 R27, P1, R29, R26, R36 ;  /* 0x0000001a1d1b7227 */ /* 0x000fc80007820024 */
[----:B------:R-:W-:Y:S01]  /*48e0*/  IMAD.HI.U32 R29, R29, R11, RZ ;  /* 0x0000000b1d1d7227 */ /* 0x000fe200078e00ff */
[----:B------:R-:W-:-:S03]  /*48f0*/  IADD3 R10, P3, PT, R10, R27, RZ ;  /* 0x0000001b0a0a7210 */ /* 0x000fc60007f7e0ff */
[----:B------:R-:W-:Y:S02]  /*4900*/  IMAD.X R27, RZ, RZ, R29, P1 ;  /* 0x000000ffff1b7224 */ /* 0x000fe400008e061d */
[----:B------:R-:W-:-:S03]  /*4910*/  IMAD.WIDE.U32 R28, R10, R20, RZ ;  /* 0x000000140a1c7225 */ /* 0x000fc600078e00ff */
[----:B------:R-:W-:Y:S01]  /*4920*/  IADD3.X R27, PT, PT, RZ, R27, RZ, P3, !PT ;  /* 0x0000001bff1b7210 */ /* 0x000fe20001ffe4ff */
[----:B------:R-:W-:Y:S01]  /*4930*/  IMAD R10, R10, R21, R29 ;  /* 0x000000150a0a7224 */ /* 0x000fe200078e021d */
[----:B------:R-:W-:-:S03]  /*4940*/  IADD3 R26, P3, PT, -R28, R26, RZ ;  /* 0x0000001a1c1a7210 */ /* 0x000fc60007f7e1ff */
[-C--:B------:R-:W-:Y:S01]  /*4950*/  IMAD R10, R27, R20.reuse, R10 ;  /* 0x000000141b0a7224 */ /* 0x080fe200078e020a */
[----:B------:R-:W-:-:S03]  /*4960*/  ISETP.GE.U32.AND P1, PT, R26, R20, PT ;  /* 0x000000141a00720c */ /* 0x000fc60003f26070 */
[----:B------:R-:W-:Y:S01]  /*4970*/  IMAD.X R11, R11, 0x1, ~R10, P3 ;  /* 0x000000010b0b7824 */ /* 0x000fe200018e0e0a */
[----:B------:R-:W-:-:S04]  /*4980*/  IADD3 R27, P3, PT, R26, -R20, RZ ;  /* 0x800000141a1b7210 */ /* 0x000fc80007f7e0ff */
[C---:B------:R-:W-:Y:S01]  /*4990*/  ISETP.GE.U32.AND.EX P1, PT, R11.reuse, R21, PT, P1 ;  /* 0x000000150b00720c */ /* 0x040fe20003f26110 */
[----:B------:R-:W-:-:S03]  /*49a0*/  IMAD.X R10, R11, 0x1, ~R21, P3 ;  /* 0x000000010b0a7824 */ /* 0x000fc600018e0e15 */
[----:B------:R-:W-:Y:S02]  /*49b0*/  SEL R27, R27, R26, P1 ;  /* 0x0000001a1b1b7207 */ /* 0x000fe40000800000 */
[----:B------:R-:W-:Y:S02]  /*49c0*/  SEL R10, R10, R11, P1 ;  /* 0x0000000b0a0a7207 */ /* 0x000fe40000800000 */
[CC--:B------:R-:W-:Y:S02]  /*49d0*/  ISETP.GE.U32.AND P1, PT, R27.reuse, R20.reuse, PT ;  /* 0x000000141b00720c */ /* 0x0c0fe40003f26070 */
[----:B------:R-:W-:Y:S02]  /*49e0*/  IADD3 R11, P3, PT, R27, -R20, RZ ;  /* 0x800000141b0b7210 */ /* 0x000fe40007f7e0ff */
[----:B------:R-:W-:-:S03]  /*49f0*/  ISETP.GE.U32.AND.EX P1, PT, R10, R21, PT, P1 ;  /* 0x000000150a00720c */ /* 0x000fc60003f26110 */
[----:B------:R-:W-:Y:S01]  /*4a00*/  IMAD.X R20, R10, 0x1, ~R21, P3 ;  /* 0x000000010a147824 */ /* 0x000fe200018e0e15 */
[----:B------:R-:W-:Y:S01]  /*4a10*/  SEL R11, R11, R27, P1 ;  /* 0x0000001b0b0b7207 */ /* 0x000fe20000800000 */
[----:B------:R-:W-:-:S03]  /*4a20*/  IMAD.MOV.U32 R21, RZ, RZ, 0x0 ;  /* 0x00000000ff157424 */ /* 0x000fc600078e00ff */
[----:B------:R-:W-:Y:S02]  /*4a30*/  SEL R20, R20, R10, P1 ;  /* 0x0000000a14147207 */ /* 0x000fe40000800000 */
[-C--:B------:R-:W-:Y:S02]  /*4a40*/  IADD3 R10, P3, PT, RZ, -R11.reuse, RZ ;  /* 0x8000000bff0a7210 */ /* 0x080fe40007f7e0ff */
[----:B------:R-:W-:Y:S02]  /*4a50*/  ISETP.NE.U32.AND P1, PT, R9, RZ, PT ;  /* 0x000000ff0900720c */ /* 0x000fe40003f25070 */
[-C--:B------:R-:W-:Y:S02]  /*4a60*/  IADD3.X R9, PT, PT, RZ, ~R20.reuse, RZ, P3, !PT ;  /* 0x80000014ff097210 */ /* 0x080fe40001ffe4ff */
[----:B------:R-:W-:Y:S02]  /*4a70*/  ISETP.NE.AND.EX P1, PT, R8, RZ, PT, P1 ;  /* 0x000000ff0800720c */ /* 0x000fe40003f25310 */
[----:B------:R-:W-:Y:S01]  /*4a80*/  SEL R9, R9, R20, !P2 ;  /* 0x0000001409097207 */ /* 0x000fe20005000000 */
[----:B------:R-:W-:Y:S01]  /*4a90*/  IMAD.MOV.U32 R20, RZ, RZ, R7 ;  /* 0x000000ffff147224 */ /* 0x000fe200078e0007 */
[----:B------:R-:W-:-:S02]  /*4aa0*/  SEL R10, R10, R11, !P2 ;  /* 0x0000000b0a0a7207 */ /* 0x000fc40005000000 */
[----:B------:R-:W-:Y:S02]  /*4ab0*/  SEL R9, R9, 0xffffffff, P1 ;  /* 0xffffffff09097807 */ /* 0x000fe40000800000 */
[----:B------:R-:W-:Y:S01]  /*4ac0*/  SEL R10, R10, 0xffffffff, P1 ;  /* 0xffffffff0a0a7807 */ /* 0x000fe20000800000 */
[----:B------:R-:W-:Y:S06]  /*4ad0*/  RET.REL.NODEC R20 `(_Z9addKernelPl) ;  /* 0xffffffb414487950 */ /* 0x000fec0003c3ffff */
        .weak           $__internal_2_$__cuda_sm20_rem_u64
        .type           $__internal_2_$__cuda_sm20_rem_u64,@function
        .size           $__internal_2_$__cuda_sm20_rem_u64,(.L_x_90 - $__internal_2_$__cuda_sm20_rem_u64)
$__internal_2_$__cuda_sm20_rem_u64:
[----:B------:R-:W-:Y:S01]  /*4ae0*/  IMAD.MOV.U32 R26, RZ, RZ, R11 ;  /* 0x000000ffff1a7224 */ /* 0x000fe200078e000b */
[----:B------:R-:W-:-:S04]  /*4af0*/  MOV R27, R10 ;  /* 0x0000000a001b7202 */ /* 0x000fc80000000f00 */
        /* <DEDUP_REMOVED lines=9> */
[----:B------:R-:W-:-:S04]  /*4b90*/  IMAD.HI.U32 R36, R26, R21, RZ ;  /* 0x000000151a247227 */ /* 0x000fc800078e00ff */
[----:B------:R-:W-:-:S04]  /*4ba0*/  IMAD.X R8, RZ, RZ, ~R8, P1 ;  /* 0x000000ffff087224 */ /* 0x000fc800008e0e08 */
[----:B------:R-:W-:-:S04]  /*4bb0*/  IMAD.WIDE.U32 R36, P1, R26, R8, R36 ;  /* 0x000000081a247225 */ /* 0x000fc80007820024 */
[C---:B------:R-:W-:Y:S02]  /*4bc0*/  IMAD R7, R27.reuse, R8, RZ ;  /* 0x000000081b077224 */ /* 0x040fe400078e02ff */
[----:B------:R-:W-:-:S04]  /*4bd0*/  IMAD.HI.U32 R21, P2, R27, R21, R36 ;  /* 0x000000151b157227 */ /* 0x000fc80007840024 */
[----:B------:R-:W-:Y:S01]  /*4be0*/  IMAD.HI.U32 R8, R27, R8, RZ ;  /* 0x000000081b087227 */ /* 0x000fe200078e00ff */
[----:B------:R-:W-:-:S04]  /*4bf0*/  IADD3 R37, P3, PT, R7, R21, RZ ;  /* 0x0000001507257210 */ /* 0x000fc80007f7e0ff */
[----:B------:R-:W-:Y:S01]  /*4c00*/  IADD3.X R8, PT, PT, R8, R27, RZ, P1, !PT ;  /* 0x0000001b08087210 */ /* 0x000fe20000ffe4ff */
[----:B------:R-:W-:-:S03]  /*4c10*/  IMAD.WIDE.U32 R38, R37, R11, RZ ;  /* 0x0000000b25267225 */ /* 0x000fc600078e00ff */
[----:B------:R-:W-:Y:S01]  /*4c20*/  IADD3.X R26, PT, PT, RZ, RZ, R8, P3, P2 ;  /* 0x000000ffff1a7210 */ /* 0x000fe20001fe4408 */
[C---:B------:R-:W-:Y:S01]  /*4c30*/  IMAD R8, R37.reuse, R10, R39 ;  /* 0x0000000a25087224 */ /* 0x040fe200078e0227 */
[----:B------:R-:W-:Y:S01]  /*4c40*/  IADD3 R21, P1, PT, RZ, -R38, RZ ;  /* 0x80000026ff157210 */ /* 0x000fe20007f3e0ff */
[----:B------:R-:W-:Y:S02]  /*4c50*/  IMAD.MOV.U32 R27, RZ, RZ, RZ ;  /* 0x000000ffff1b7224 */ /* 0x000fe400078e00ff */
[----:B------:R-:W-:Y:S02]  /*4c60*/  IMAD R8, R26, R11, R8 ;  /* 0x0000000b1a087224 */ /* 0x000fe400078e0208 */
[----:B------:R-:W-:-:S04]  /*4c70*/  IMAD.HI.U32 R36, R37, R21, RZ ;  /* 0x0000001525247227 */ /* 0x000fc800078e00ff */
[----:B------:R-:W-:-:S04]  /*4c80*/  IMAD.X R8, RZ, RZ, ~R8, P1 ;  /* 0x000000ffff087224 */ /* 0x000fc800008e0e08 */
[----:B------:R-:W-:-:S04]  /*4c90*/  IMAD.WIDE.U32 R36, P1, R37, R8, R36 ;  /* 0x0000000825247225 */ /* 0x000fc80007820024 */
[C---:B------:R-:W-:Y:S02]  /*4ca0*/  IMAD R7, R26.reuse, R8, RZ ;  /* 0x000000081a077224 */ /* 0x040fe400078e02ff */
[----:B------:R-:W-:-:S04]  /*4cb0*/  IMAD.HI.U32 R21, P2, R26, R21, R36 ;  /* 0x000000151a157227 */ /* 0x000fc80007840024 */
[----:B------:R-:W-:Y:S01]  /*4cc0*/  IMAD.HI.U32 R8, R26, R8, RZ ;  /* 0x000000081a087227 */ /* 0x000fe200078e00ff */
[----:B------:R-:W-:-:S03]  /*4cd0*/  IADD3 R7, P3, PT, R7, R21, RZ ;  /* 0x0000001507077210 */ /* 0x000fc60007f7e0ff */
[----:B------:R-:W-:Y:S02]  /*4ce0*/  IMAD.X R8, R8, 0x1, R26, P1 ;  /* 0x0000000108087824 */ /* 0x000fe400008e061a */
[----:B------:R-:W-:-:S03]  /*4cf0*/  IMAD.HI.U32 R26, R7, R32, RZ ;  /* 0x00000020071a7227 */ /* 0x000fc600078e00ff */
[----:B------:R-:W-:Y:S01]  /*4d00*/  IADD3.X R8, PT, PT, RZ, RZ, R8, P3, P2 ;  /* 0x000000ffff087210 */ /* 0x000fe20001fe4408 */
[----:B------:R-:W-:-:S04]  /*4d10*/  IMAD.WIDE.U32 R26, R7, R20, R26 ;  /* 0x00000014071a7225 */ /* 0x000fc800078e001a */
[C---:B------:R-:W-:Y:S02]  /*4d20*/  IMAD R7, R8.reuse, R20, RZ ;  /* 0x0000001408077224 */ /* 0x040fe400078e02ff */
[----:B------:R-:W-:-:S04]  /*4d30*/  IMAD.HI.U32 R21, P1, R8, R32, R26 ;  /* 0x0000002008157227 */ /* 0x000fc8000782001a */
[----:B------:R-:W-:Y:S01]  /*4d40*/  IMAD.HI.U32 R8, R8, R20, RZ ;  /* 0x0000001408087227 */ /* 0x000fe200078e00ff */
[----:B------:R-:W-:-:S04]  /*4d50*/  IADD3 R7, P2, PT, R7, R21, RZ ;  /* 0x0000001507077210 */ /* 0x000fc80007f5e0ff */
[----:B------:R-:W-:Y:S01]  /*4d60*/  IADD3.X R8, PT, PT, R8, RZ, RZ, P1, !PT ;  /* 0x000000ff08087210 */ /* 0x000fe20000ffe4ff */
[----:B------:R-:W-:-:S04]  /*4d70*/  IMAD.WIDE.U32 R26, R7, R11, RZ ;  /* 0x0000000b071a7225 */ /* 0x000fc800078e00ff */
[----:B------:R-:W-:Y:S01]  /*4d80*/  IMAD.X R8, RZ, RZ, R8, P2 ;  /* 0x000000ffff087224 */ /* 0x000fe200010e0608 */
[----:B------:R-:W-:Y:S01]  /*4d90*/  IADD3 R32, P2, PT, -R26, R32, RZ ;  /* 0x000000201a207210 */ /* 0x000fe20007f5e1ff */
[----:B------:R-:W-:-:S03]  /*4da0*/  IMAD R7, R7, R10, R27 ;  /* 0x0000000a07077224 */ /* 0x000fc600078e021b */
[-C--:B------:R-:W-:Y:S01]  /*4db0*/  ISETP.GE.U32.AND P1, PT, R32, R11.reuse, PT ;  /* 0x0000000b2000720c */ /* 0x080fe20003f26070 */
[----:B------:R-:W-:-:S04]  /*4dc0*/  IMAD R7, R8, R11, R7 ;  /* 0x0000000b08077224 */ /* 0x000fc800078e0207 */
[----:B------:R-:W-:Y:S01]  /*4dd0*/  IMAD.X R20, R20, 0x1, ~R7, P2 ;  /* 0x0000000114147824 */ /* 0x000fe200010e0e07 */
[----:B------:R-:W-:-:S04]  /*4de0*/  IADD3 R8, P2, PT, -R11, R32, RZ ;  /* 0x000000200b087210 */ /* 0x000fc80007f5e1ff */
[C---:B------:R-:W-:Y:S01]  /*4df0*/  ISETP.GE.U32.AND.EX P1, PT, R20.reuse, R10, PT, P1 ;  /* 0x0000000a1400720c */ /* 0x040fe20003f26110 */
[----:B------:R-:W-:Y:S01]  /*4e00*/  IMAD.X R7, R20, 0x1, ~R10, P2 ;  /* 0x0000000114077824 */ /* 0x000fe200010e0e0a */
[----:B------:R-:W-:Y:S02]  /*4e10*/  ISETP.NE.U32.AND P2, PT, R11, RZ, PT ;  /* 0x000000ff0b00720c */ /* 0x000fe40003f45070 */
[----:B------:R-:W-:Y:S02]  /*4e20*/  SEL R8, R8, R32, P1 ;  /* 0x0000002008087207 */ /* 0x000fe40000800000 */
[----:B------:R-:W-:Y:S02]  /*4e30*/  SEL R7, R7, R20, P1 ;  /* 0x0000001407077207 */ /* 0x000fe40000800000 */
[----:B------:R-:W-:Y:S02]  /*4e40*/  ISETP.GE.U32.AND P1, PT, R8, R11, PT ;  /* 0x0000000b0800720c */ /* 0x000fe40003f26070 */
[----:B------:R-:W-:-:S02]  /*4e50*/  IADD3 R20, P3, PT, -R11, R8, RZ ;  /* 0x000000080b147210 */ /* 0x000fc40007f7e1ff */
[----:B------:R-:W-:Y:S02]  /*4e60*/  ISETP.GE.U32.AND.EX P1, PT, R7, R10, PT, P1 ;  /* 0x0000000a0700720c */ /* 0x000fe40003f26110 */
[-C--:B------:R-:W-:Y:S02]  /*4e70*/  IADD3.X R11, PT, PT, ~R10, R7.reuse, RZ, P3, !PT ;  /* 0x000000070a0b7210 */ /* 0x080fe40001ffe5ff */
[----:B------:R-:W-:Y:S01]  /*4e80*/  SEL R20, R20, R8, P1 ;  /* 0x0000000814147207 */ /* 0x000fe20000800000 */
[----:B------:R-:W-:Y:S01]  /*4e90*/  IMAD.MOV.U32 R8, RZ, RZ, R9 ;  /* 0x000000ffff087224 */ /* 0x000fe200078e0009 */
[----:B------:R-:W-:Y:S01]  /*4ea0*/  ISETP.NE.AND.EX P2, PT, R10, RZ, PT, P2 ;  /* 0x000000ff0a00720c */ /* 0x000fe20003f45320 */
[----:B------:R-:W-:Y:S01]  /*4eb0*/  IMAD.MOV.U32 R9, RZ, RZ, 0x0 ;  /* 0x00000000ff097424 */ /* 0x000fe200078e00ff */
[----:B------:R-:W-:Y:S02]  /*4ec0*/  SEL R11, R11, R7, P1 ;  /* 0x000000070b0b7207 */ /* 0x000fe40000800000 */
[----:B------:R-:W-:-:S02]  /*4ed0*/  SEL R20, R20, 0xffffffff, P2 ;  /* 0xffffffff14147807 */ /* 0x000fc40001000000 */
[----:B------:R-:W-:Y:S01]  /*4ee0*/  SEL R11, R11, 0xffffffff, P2 ;  /* 0xffffffff0b0b7807 */ /* 0x000fe20001000000 */
[----:B------:R-:W-:Y:S06]  /*4ef0*/  RET.REL.NODEC R8 `(_Z9addKernelPl) ;  /* 0xffffffb008407950 */ /* 0x000fec0003c3ffff */
.L_x_87:
[----:B------:R-:W-:-:S00]  /*4f00*/  BRA `(.L_x_87) ;  /* 0xfffffffc00fc7947 */ /* 0x000fc0000383ffff */
[----:B------:R-:W-:-:S00]  /*4f10*/  NOP ;  /* 0x0000000000007918 */ /* 0x000fc00000000000 */
        /* <DEDUP_REMOVED lines=14> */
.L_x_90:


//--------------------- .nv.shared.reserved.0     --------------------------
	.section	.nv.shared.reserved.0,"aw",@nobits
	.weak		__nv_reservedSMEM_offset_0_alias
	.size		__nv_reservedSMEM_offset_0_alias, 0, 64
	.other		__nv_reservedSMEM_offset_0_alias,@"STO_CUDA_RESERVED_SHARED STV_DEFAULT"
__nv_reservedSMEM_offset_0_alias:
	.zero		0
	.zero		64


//--------------------- .nv.constant0._Z9addKernelPl --------------------------
	.section	.nv.constant0._Z9addKernelPl,"a",@progbits
	.sectionflags	@""
	.align	4
.nv.constant0._Z9addKernelPl:
	.zero		904


//--------------------- SYMBOLS --------------------------

	.type		.nv.reservedSmem.offset0,@object
	.size		.nv.reservedSmem.offset0,0x4
